	.target	sm_100a

	.elftype	@"ET_EXEC"


//--------------------- .note.nv.tkinfo           --------------------------
	.section	.note.nv.tkinfo,"",@"SHT_NOTE"
	.sectionflags	@"SHF_NOTE_NV_TKINFO"
	.tkinfo
        /*0018*/ 	.word	0x00000081
        /*0030*/ 	.string	""
        /*0030*/ 	.string	"ptxas-blackwell"
        /*0030*/ 	.string	"Cuda compilation tools, release 12.9, V12.9.86"
        /*0030*/ 	.string	"Build cuda_12.9.r12.9/compiler.36037853_0"
        /*0030*/ 	.string	"-v  -suppress-debug-info  -lineinfo  -arch sm_100a "



//--------------------- .note.nv.cuver            --------------------------
	.section	.note.nv.cuver,"",@"SHT_NOTE"
	.sectionflags	@"SHF_NOTE_NV_CUVER"
        /*0018*/ 	.short	0x0001
        /*001a*/ 	.short	0x0064
        /*001c*/ 	.short	0x0001
        /*001e*/ 	.short	0x0000
        /*0020*/ 	.short	0x0001
        /*0022*/ 	.short	0x0000


//--------------------- .nv.info                  --------------------------
	.section	.nv.info,"",@"SHT_CUDA_INFO"
	.align	4


	//----- nvinfo : EIATTR_REGCOUNT
	.align		4
        /*0000*/ 	.byte	0x04, 0x2f
        /*0002*/ 	.short	(.L_4 - .L_3)
	.align		4
.L_3:
        /*0004*/ 	.word	index@(gluon_tcgen05)
        /*0008*/ 	.word	0x00000088


	//----- nvinfo : EIATTR_FRAME_SIZE
	.align		4
.L_4:
        /*000c*/ 	.byte	0x04, 0x11
        /*000e*/ 	.short	(.L_6 - .L_5)
	.align		4
.L_5:
        /*0010*/ 	.word	index@($__internal_2_$__cuda_sm10x_tcgen05_guardrail_trap_unallocated_columns_being_dealloced)
        /*0014*/ 	.word	0x00000000


	//----- nvinfo : EIATTR_FRAME_SIZE
	.align		4
.L_6:
        /*0018*/ 	.byte	0x04, 0x11
        /*001a*/ 	.short	(.L_8 - .L_7)
	.align		4
.L_7:
        /*001c*/ 	.word	index@($__internal_1_$__cuda_sm10x_tcgen05_guardrail_trap_phase_invalid_during_alloc)
        /*0020*/ 	.word	0x00000000


	//----- nvinfo : EIATTR_FRAME_SIZE
	.align		4
.L_8:
        /*0024*/ 	.byte	0x04, 0x11
        /*0026*/ 	.short	(.L_10 - .L_9)
	.align		4
.L_9:
        /*0028*/ 	.word	index@($__internal_0_$__cuda_sm10x_tcgen05_guardrail_trap_col_being_dealloced_not_returned_by_alloc)
        /*002c*/ 	.word	0x00000000


	//----- nvinfo : EIATTR_FRAME_SIZE
	.align		4
.L_10:
        /*0030*/ 	.byte	0x04, 0x11
        /*0032*/ 	.short	(.L_12 - .L_11)
	.align		4
.L_11:
        /*0034*/ 	.word	index@(gluon_tcgen05)
        /*0038*/ 	.word	0x00000000


	//----- nvinfo : EIATTR_MIN_STACK_SIZE
	.align		4
.L_12:
        /*003c*/ 	.byte	0x04, 0x12
        /*003e*/ 	.short	(.L_14 - .L_13)
	.align		4
.L_13:
        /*0040*/ 	.word	index@(gluon_tcgen05)
        /*0044*/ 	.word	0x00000000
.L_14:


//--------------------- .nv.info.gluon_tcgen05    --------------------------
	.section	.nv.info.gluon_tcgen05,"",@"SHT_CUDA_INFO"
	.sectionflags	@""
	.align	4


	//----- nvinfo : EIATTR_CUDA_API_VERSION
	.align		4
        /*0000*/ 	.byte	0x04, 0x37
        /*0002*/ 	.short	(.L_16 - .L_15)
.L_15:
        /*0004*/ 	.word	0x00000081


	//----- nvinfo : EIATTR_KPARAM_INFO
	.align		4
.L_16:
        /*0008*/ 	.byte	0x04, 0x17
        /*000a*/ 	.short	(.L_18 - .L_17)
.L_17:
        /*000c*/ 	.word	0x00000000
        /*0010*/ 	.short	0x000a
        /*0012*/ 	.short	0x0048
        /*0014*/ 	.byte	0x00, 0xf4, 0x21, 0x00


	//----- nvinfo : EIATTR_KPARAM_INFO
	.align		4
.L_18:
        /*0018*/ 	.byte	0x04, 0x17
        /*001a*/ 	.short	(.L_20 - .L_19)
.L_19:
        /*001c*/ 	.word	0x00000000
        /*0020*/ 	.short	0x0009
        /*0022*/ 	.short	0x0040
        /*0024*/ 	.byte	0x00, 0xf4, 0x21, 0x00


	//----- nvinfo : EIATTR_KPARAM_INFO
	.align		4
.L_20:
        /*0028*/ 	.byte	0x04, 0x17
        /*002a*/ 	.short	(.L_22 - .L_21)
.L_21:
        /*002c*/ 	.word	0x00000000
        /*0030*/ 	.short	0x0008
        /*0032*/ 	.short	0x0038
        /*0034*/ 	.byte	0x00, 0xf0, 0x21, 0x00


	//----- nvinfo : EIATTR_KPARAM_INFO
	.align		4
.L_22:
        /*0038*/ 	.byte	0x04, 0x17
        /*003a*/ 	.short	(.L_24 - .L_23)
.L_23:
        /*003c*/ 	.word	0x00000000
        /*0040*/ 	.short	0x0007
        /*0042*/ 	.short	0x0030
        /*0044*/ 	.byte	0x00, 0xf0, 0x21, 0x00


	//----- nvinfo : EIATTR_KPARAM_INFO
	.align		4
.L_24:
        /*0048*/ 	.byte	0x04, 0x17
        /*004a*/ 	.short	(.L_26 - .L_25)
.L_25:
        /*004c*/ 	.word	0x00000000
        /*0050*/ 	.short	0x0006
        /*0052*/ 	.short	0x0028
        /*0054*/ 	.byte	0x00, 0xf0, 0x21, 0x00


	//----- nvinfo : EIATTR_KPARAM_INFO
	.align		4
.L_26:
        /*0058*/ 	.byte	0x04, 0x17
        /*005a*/ 	.short	(.L_28 - .L_27)
.L_27:
        /*005c*/ 	.word	0x00000000
        /*0060*/ 	.short	0x0005
        /*0062*/ 	.short	0x0020
        /*0064*/ 	.byte	0x00, 0xf0, 0x11, 0x00


	//----- nvinfo : EIATTR_KPARAM_INFO
	.align		4
.L_28:
        /*0068*/ 	.byte	0x04, 0x17
        /*006a*/ 	.short	(.L_30 - .L_29)
.L_29:
        /*006c*/ 	.word	0x00000000
        /*0070*/ 	.short	0x0004
        /*0072*/ 	.short	0x001c
        /*0074*/ 	.byte	0x00, 0xf0, 0x11, 0x00


	//----- nvinfo : EIATTR_KPARAM_INFO
	.align		4
.L_30:
        /*0078*/ 	.byte	0x04, 0x17
        /*007a*/ 	.short	(.L_32 - .L_31)
.L_31:
        /*007c*/ 	.word	0x00000000
        /*0080*/ 	.short	0x0003
        /*0082*/ 	.short	0x0018
        /*0084*/ 	.byte	0x00, 0xf0, 0x11, 0x00


	//----- nvinfo : EIATTR_KPARAM_INFO
	.align		4
.L_32:
        /*0088*/ 	.byte	0x04, 0x17
        /*008a*/ 	.short	(.L_34 - .L_33)
.L_33:
        /*008c*/ 	.word	0x00000000
        /*0090*/ 	.short	0x0002
        /*0092*/ 	.short	0x0010
        /*0094*/ 	.byte	0x00, 0xf4, 0x21, 0x00


	//----- nvinfo : EIATTR_KPARAM_INFO
	.align		4
.L_34:
        /*0098*/ 	.byte	0x04, 0x17
        /*009a*/ 	.short	(.L_36 - .L_35)
.L_35:
        /*009c*/ 	.word	0x00000000
        /*00a0*/ 	.short	0x0001
        /*00a2*/ 	.short	0x0008
        /*00a4*/ 	.byte	0x00, 0xf4, 0x21, 0x00


	//----- nvinfo : EIATTR_KPARAM_INFO
	.align		4
.L_36:
        /*00a8*/ 	.byte	0x04, 0x17
        /*00aa*/ 	.short	(.L_38 - .L_37)
.L_37:
        /*00ac*/ 	.word	0x00000000
        /*00b0*/ 	.short	0x0000
        /*00b2*/ 	.short	0x0000
        /*00b4*/ 	.byte	0x00, 0xf4, 0x21, 0x00


	//----- nvinfo : EIATTR_AT_ENTRY_FRAGMENTS
	.align		4
.L_38:
        /*00b8*/ 	.byte	0x04, 0x4f
        /*00ba*/ 	.short	(.L_40 - .L_39)


	//   ....[0]....
.L_39:
        /*00bc*/ 	.word	0x00000004


	//----- nvinfo : EIATTR_RESERVED_SMEM_USED
	.align		4
.L_40:
        /*00c0*/ 	.byte	0x01, 0x41
	.zero		2


	//----- nvinfo : EIATTR_SPARSE_MMA_MASK
	.align		4
        /*00c4*/ 	.byte	0x03, 0x50
        /*00c6*/ 	.short	0x0000


	//----- nvinfo : EIATTR_TCGEN05_1CTA_USED
	.align		4
        /*00c8*/ 	.byte	0x01, 0x51
	.zero		2


	//----- nvinfo : EIATTR_MAXREG_COUNT
	.align		4
        /*00cc*/ 	.byte	0x03, 0x1b
        /*00ce*/ 	.short	0x00ff


	//----- nvinfo : EIATTR_NUM_BARRIERS
	.align		4
        /*00d0*/ 	.byte	0x02, 0x4c
        /*00d2*/ 	.byte	0x01
	.zero		1


	//----- nvinfo : EIATTR_INT_WARP_WIDE_INSTR_OFFSETS
	.align		4
        /*00d4*/ 	.byte	0x04, 0x31
        /*00d6*/ 	.short	(.L_42 - .L_41)


	//   ....[0]....
.L_41:
        /*00d8*/ 	.word	0x00001750


	//   ....[1]....
        /*00dc*/ 	.word	0x00001770


	//   ....[2]....
        /*00e0*/ 	.word	0x000017f0


	//   ....[3]....
        /*00e4*/ 	.word	0x00001bf0


	//   ....[4]....
        /*00e8*/ 	.word	0x00001c00


	//   ....[5]....
        /*00ec*/ 	.word	0x00001c50


	//   ....[6]....
        /*00f0*/ 	.word	0x00001c60


	//   ....[7]....
        /*00f4*/ 	.word	0x00002080


	//   ....[8]....
        /*00f8*/ 	.word	0x00002090


	//   ....[9]....
        /*00fc*/ 	.word	0x00002210


	//   ....[10]....
        /*0100*/ 	.word	0x00002260


	//   ....[11]....
        /*0104*/ 	.word	0x00002290


	//   ....[12]....
        /*0108*/ 	.word	0x000022c0


	//   ....[13]....
        /*010c*/ 	.word	0x00002780


	//   ....[14]....
        /*0110*/ 	.word	0x00002790


	//   ....[15]....
        /*0114*/ 	.word	0x00003290


	//   ....[16]....
        /*0118*/ 	.word	0x000032e0


	//----- nvinfo : EIATTR_COOP_GROUP_MASK_REGIDS
	.align		4
.L_42:
        /*011c*/ 	.byte	0x04, 0x29
        /*011e*/ 	.short	(.L_44 - .L_43)


	//   ....[0]....
.L_43:
        /*0120*/ 	.word	0xffffffff


	//   ....[1]....
        /*0124*/ 	.word	0xffffffff


	//   ....[2]....
        /*0128*/ 	.word	0xffffffff


	//   ....[3]....
        /*012c*/ 	.word	0xffffffff


	//   ....[4]....
        /*0130*/ 	.word	0xffffffff


	//   ....[5]....
        /*0134*/ 	.word	0xffffffff


	//   ....[6]....
        /*0138*/ 	.word	0xffffffff


	//   ....[7]....
        /*013c*/ 	.word	0xffffffff


	//   ....[8]....
        /*0140*/ 	.word	0xffffffff


	//   ....[9]....
        /*0144*/ 	.word	0xffffffff


	//----- nvinfo : EIATTR_COOP_GROUP_INSTR_OFFSETS
	.align		4
.L_44:
        /*0148*/ 	.byte	0x04, 0x28
        /*014a*/ 	.short	(.L_46 - .L_45)


	//   ....[0]....
.L_45:
        /*014c*/ 	.word	0x00000050


	//   ....[1]....
        /*0150*/ 	.word	0x00000310


	//   ....[2]....
        /*0154*/ 	.word	0x00000500


	//   ....[3]....
        /*0158*/ 	.word	0x000009a0


	//   ....[4]....
        /*015c*/ 	.word	0x00000ae0


	//   ....[5]....
        /*0160*/ 	.word	0x00000fe0


	//   ....[6]....
        /*0164*/ 	.word	0x00001120


	//   ....[7]....
        /*0168*/ 	.word	0x00001610


	//   ....[8]....
        /*016c*/ 	.word	0x00003120


	//   ....[9]....
        /*0170*/ 	.word	0x00003390


	//----- nvinfo : EIATTR_VRC_CTA_INIT_COUNT
	.align		4
.L_46:
        /*0174*/ 	.byte	0x02, 0x4a
        /*0176*/ 	.byte	0x80
	.zero		1


	//----- nvinfo : EIATTR_MBARRIER_INSTR_OFFSETS
	.align		4
        /*0178*/ 	.byte	0x04, 0x39
        /*017a*/ 	.short	(.L_48 - .L_47)


	//   ....[0]....
.L_47:
        /*017c*/ 	.word	0x00001810
        /*0180*/ 	.word	0x000000ff
        /*0184*/ 	.word	0x00050000
        /*0188*/ 	.short	0x0100
        /*018a*/ 	.byte	0x0b
	.zero		1


	//   ....[1]....
        /*018c*/ 	.word	0x00001820
        /*0190*/ 	.word	0x000000ff
        /*0194*/ 	.word	0x00050020
        /*0198*/ 	.short	0x0100
        /*019a*/ 	.byte	0x0b
	.zero		1


	//   ....[2]....
        /*019c*/ 	.word	0x000018d0
        /*01a0*/ 	.word	0x000000ff
        /*01a4*/ 	.word	0x00050008
        /*01a8*/ 	.short	0x0100
        /*01aa*/ 	.byte	0x0b
	.zero		1


	//   ....[3]....
        /*01ac*/ 	.word	0x000018e0
        /*01b0*/ 	.word	0x000000ff
        /*01b4*/ 	.word	0x00050028
        /*01b8*/ 	.short	0x0100
        /*01ba*/ 	.byte	0x0b
	.zero		1


	//   ....[4]....
        /*01bc*/ 	.word	0x000019c0
        /*01c0*/ 	.word	0x000000ff
        /*01c4*/ 	.word	0x00050010
        /*01c8*/ 	.short	0x0100
        /*01ca*/ 	.byte	0x0b
	.zero		1


	//   ....[5]....
        /*01cc*/ 	.word	0x000019d0
        /*01d0*/ 	.word	0x000000ff
        /*01d4*/ 	.word	0x00050030
        /*01d8*/ 	.short	0x0100
        /*01da*/ 	.byte	0x0b
	.zero		1


	//   ....[6]....
        /*01dc*/ 	.word	0x00001ae0
        /*01e0*/ 	.word	0x000000ff
        /*01e4*/ 	.word	0x00050018
        /*01e8*/ 	.short	0x0100
        /*01ea*/ 	.byte	0x0b
	.zero		1


	//   ....[7]....
        /*01ec*/ 	.word	0x00001af0
        /*01f0*/ 	.word	0x000000ff
        /*01f4*/ 	.word	0x00050038
        /*01f8*/ 	.short	0x0100
        /*01fa*/ 	.byte	0x0b
	.zero		1


	//   ....[8]....
        /*01fc*/ 	.word	0x00001cf0
        /*0200*/ 	.word	0x000000ff
        /*0204*/ 	.word	0x00050000
        /*0208*/ 	.short	0x010a
        /*020a*/ 	.byte	0x0b
	.zero		1


	//   ....[9]....
        /*020c*/ 	.word	0x000020e0
        /*0210*/ 	.word	0x000000ff
        /*0214*/ 	.word	0x00050020
        /*0218*/ 	.short	0x010a
        /*021a*/ 	.byte	0x0b
	.zero		1


	//   ....[10]....
        /*021c*/ 	.word	0x00002340
        /*0220*/ 	.word	0x000000ff
        /*0224*/ 	.word	0x00050000
        /*0228*/ 	.short	0x010a
        /*022a*/ 	.byte	0x2a
	.zero		1


	//   ....[11]....
        /*022c*/ 	.word	0x000027d0
        /*0230*/ 	.word	0x000000ff
        /*0234*/ 	.word	0x00050020
        /*0238*/ 	.short	0x010a
        /*023a*/ 	.byte	0x2a
	.zero		1


	//   ....[12]....
        /*023c*/ 	.word	0x000028a0
        /*0240*/ 	.word	0x000000ff
        /*0244*/ 	.word	0x00050000
        /*0248*/ 	.short	0x0108
        /*024a*/ 	.byte	0x0b
	.zero		1


	//   ....[13]....
        /*024c*/ 	.word	0x000028b0
        /*0250*/ 	.word	0x000000ff
        /*0254*/ 	.word	0x00050020
        /*0258*/ 	.short	0x0108
        /*025a*/ 	.byte	0x0b
	.zero		1


	//   ....[14]....
        /*025c*/ 	.word	0x00002900
        /*0260*/ 	.word	0x000000ff
        /*0264*/ 	.word	0x00050008
        /*0268*/ 	.short	0x0108
        /*026a*/ 	.byte	0x0b
	.zero		1


	//   ....[15]....
        /*026c*/ 	.word	0x00002910
        /*0270*/ 	.word	0x000000ff
        /*0274*/ 	.word	0x00050028
        /*0278*/ 	.short	0x0108
        /*027a*/ 	.byte	0x0b
	.zero		1


	//   ....[16]....
        /*027c*/ 	.word	0x00002960
        /*0280*/ 	.word	0x000000ff
        /*0284*/ 	.word	0x00050010
        /*0288*/ 	.short	0x0108
        /*028a*/ 	.byte	0x0b
	.zero		1


	//   ....[17]....
        /*028c*/ 	.word	0x00002970
        /*0290*/ 	.word	0x000000ff
        /*0294*/ 	.word	0x00050030
        /*0298*/ 	.short	0x0108
        /*029a*/ 	.byte	0x0b
	.zero		1


	//   ....[18]....
        /*029c*/ 	.word	0x000029c0
        /*02a0*/ 	.word	0x000000ff
        /*02a4*/ 	.word	0x00050018
        /*02a8*/ 	.short	0x0108
        /*02aa*/ 	.byte	0x0b
	.zero		1


	//   ....[19]....
        /*02ac*/ 	.word	0x000029d0
        /*02b0*/ 	.word	0x000000ff
        /*02b4*/ 	.word	0x00050038
        /*02b8*/ 	.short	0x0108
        /*02ba*/ 	.byte	0x0b
	.zero		1


	//   ....[20]....
        /*02bc*/ 	.word	0x000033b0
        /*02c0*/ 	.word	0x000000ff
        /*02c4*/ 	.word	0x00050000
        /*02c8*/ 	.short	0x010a
        /*02ca*/ 	.byte	0x0b
	.zero		1


	//   ....[21]....
        /*02cc*/ 	.word	0x000033e0
        /*02d0*/ 	.word	0x000000ff
        /*02d4*/ 	.word	0x00050020
        /*02d8*/ 	.short	0x010a
        /*02da*/ 	.byte	0x0b
	.zero		1


	//   ....[22]....
        /*02dc*/ 	.word	0x00003410
        /*02e0*/ 	.word	0x000000ff
        /*02e4*/ 	.word	0x00050000
        /*02e8*/ 	.short	0x010a
        /*02ea*/ 	.byte	0x2a
	.zero		1


	//   ....[23]....
        /*02ec*/ 	.word	0x00003440
        /*02f0*/ 	.word	0x000000ff
        /*02f4*/ 	.word	0x00050020
        /*02f8*/ 	.short	0x010a
        /*02fa*/ 	.byte	0x2a
	.zero		1


	//----- nvinfo : EIATTR_NUM_MBARRIERS
	.align		4
.L_48:
        /*02fc*/ 	.byte	0x03, 0x38
        /*02fe*/ 	.short	0x0008


	//----- nvinfo : EIATTR_EXIT_INSTR_OFFSETS
	.align		4
        /*0300*/ 	.byte	0x04, 0x1c
        /*0302*/ 	.short	(.L_50 - .L_49)


	//   ....[0]....
.L_49:
        /*0304*/ 	.word	0x000033a0


	//----- nvinfo : EIATTR_REQNTID
	.align		4
.L_50:
        /*0308*/ 	.byte	0x04, 0x10
        /*030a*/ 	.short	(.L_52 - .L_51)
.L_51:
        /*030c*/ 	.word	0x00000080
        /*0310*/ 	.word	0x00000001
        /*0314*/ 	.word	0x00000001


	//----- nvinfo : EIATTR_CRS_STACK_SIZE
	.align		4
.L_52:
        /*0318*/ 	.byte	0x04, 0x1e
        /*031a*/ 	.short	(.L_54 - .L_53)
.L_53:
        /*031c*/ 	.word	0x00000000


	//----- nvinfo : EIATTR_CBANK_PARAM_SIZE
	.align		4
.L_54:
        /*0320*/ 	.byte	0x03, 0x19
        /*0322*/ 	.short	0x0050


	//----- nvinfo : EIATTR_PARAM_CBANK
	.align		4
        /*0324*/ 	.byte	0x04, 0x0a
        /*0326*/ 	.short	(.L_56 - .L_55)
	.align		4
.L_55:
        /*0328*/ 	.word	index@(.nv.constant0.gluon_tcgen05)
        /*032c*/ 	.short	0x0380
        /*032e*/ 	.short	0x0050


	//----- nvinfo : EIATTR_SW_WAR
	.align		4
.L_56:
        /*0330*/ 	.byte	0x04, 0x36
        /*0332*/ 	.short	(.L_58 - .L_57)
.L_57:
        /*0334*/ 	.word	0x00000008
.L_58:


//--------------------- .nv.compat                --------------------------
	.section	.nv.compat,"",@"SHT_CUDA_COMPAT_INFO"
	.align	4
        /*0000*/ 	.byte	0x02, 0x02, 0x02, 0x00, 0x02, 0x05, 0x05, 0x00, 0x02, 0x03, 0x03, 0x00, 0x02, 0x06, 0x01, 0x00


//--------------------- .nv.callgraph             --------------------------
	.section	.nv.callgraph,"",@"SHT_CUDA_CALLGRAPH"
	.align	4
	.sectionentsize	8
	.align		4
        /*0000*/ 	.word	0x00000000
	.align		4
        /*0004*/ 	.word	0xffffffff
	.align		4
        /*0008*/ 	.word	0x00000000
	.align		4
        /*000c*/ 	.word	0xfffffffe
	.align		4
        /*0010*/ 	.word	0x00000000
	.align		4
        /*0014*/ 	.word	0xfffffffd
	.align		4
        /*0018*/ 	.word	0x00000000
	.align		4
        /*001c*/ 	.word	0xfffffffc


//--------------------- .text.gluon_tcgen05       --------------------------
	.section	.text.gluon_tcgen05,"ax",@progbits
	.align	128
        .global         gluon_tcgen05
        .type           gluon_tcgen05,@function
        .size           gluon_tcgen05,(.L_x_85 - gluon_tcgen05)
        .other          gluon_tcgen05,@"STO_CUDA_ENTRY STV_DEFAULT"
gluon_tcgen05:
.text.gluon_tcgen05:
[----:B------:R-:W1:Y:S01]  /*0000*/  LDC R1, c[0x0][0x37c] ;  /* 0x0000df00ff017b82 */ /* 0x000e620000000800 */
[----:B------:R-:W2:Y:S02]  /*0010*/  S2R R0, SR_TID.X ;  /* 0x0000000000007919 */ /* 0x000ea40000002100 */
[----:B--2---:R-:W-:-:S13]  /*0020*/  ISETP.GE.U32.AND P2, PT, R0, 0x20, PT ;  /* 0x000000200000780c */ /* 0x004fda0003f46070 */
[----:B------:R-:W-:Y:S05]  /*0030*/  @P2 BRA `(.L_x_0) ;  /* 0x0000000000b82947 */ /* 0x000fea0003800000 */
[----:B------:R-:W2:Y:S01]  /*0040*/  S2UR UR6, SR_CgaCtaId ;  /* 0x00000000000679c3 */ /* 0x000ea20000008800 */
[----:B------:R-:W-:Y:S01]  /*0050*/  NOP ;  /* 0x0000000000007918 */ /* 0x000fe20000000000 */
[----:B------:R-:W-:Y:S02]  /*0060*/  UMOV UR4, 0x40 ;  /* 0x0000004000047882 */ /* 0x000fe40000000000 */
[----:B--2---:R-:W-:-:S09]  /*0070*/  ULEA UR4, UR6, UR4, 0x18 ;  /* 0x0000000406047291 */ /* 0x004fd2000f8ec0ff */
[----:B------:R-:W2:Y:S01]  /*0080*/  LDS.U8 R2, [UR4] ;  /* 0x00000004ff027984 */ /* 0x000ea20008000000 */
[----:B------:R-:W-:Y:S02]  /*0090*/  UMOV UR4, 0x400 ;  /* 0x0000040000047882 */ /* 0x000fe40000000000 */
[----:B------:R-:W-:Y:S01]  /*00a0*/  ULEA UR4, UR6, UR4, 0x18 ;  /* 0x0000000406047291 */ /* 0x000fe2000f8ec0ff */
[----:B--2---:R-:W-:-:S13]  /*00b0*/  ISETP.NE.AND P0, PT, R2, RZ, PT ;  /* 0x000000ff0200720c */ /* 0x004fda0003f05270 */
[----:B------:R-:W-:Y:S05]  /*00c0*/  @P0 BRA `(.L_x_1) ;  /* 0x00000000007c0947 */ /* 0x000fea0003800000 */
[----:B------:R-:W-:-:S13]  /*00d0*/  ELECT P0, URZ, PT ;  /* 0x0000000000ff782f */ /* 0x000fda0003800000 */
[----:B------:R-:W-:Y:S05]  /*00e0*/  @!P0 BRA `(.L_x_2) ;  /* 0x0000000000848947 */ /* 0x000fea0003800000 */
[----:B------:R-:W-:Y:S01]  /*00f0*/  UMOV UR5, 0x8 ;  /* 0x0000000800057882 */ /* 0x000fe20000000000 */
[----:B------:R-:W-:Y:S02]  /*0100*/  IMAD.MOV.U32 R5, RZ, RZ, 0x1 ;  /* 0x00000001ff057424 */ /* 0x000fe400078e00ff */
[----:B------:R-:W-:Y:S02]  /*0110*/  IMAD.MOV.U32 R3, RZ, RZ, 0xff ;  /* 0x000000ffff037424 */ /* 0x000fe400078e00ff */
[----:B------:R-:W-:Y:S04]  /*0120*/  DEPBAR.LE SB2, 0x36 ;  /* 0x0000ad800000791a */ /* 0x000fe80000000000 */
[----:B------:R-:W2:Y:S02]  /*0130*/  UTCATOMSWS.FIND_AND_SET.ALIGN UP0, UR5, UR5 ;  /* 0x00000005000575e3 */ /* 0x000ea40008000800 */
[----:B--2---:R-:W-:-:S04]  /*0140*/  PLOP3.LUT P0, PT, PT, PT, UP0, 0x80, 0x8 ;  /* 0x000000000008781c */ /* 0x004fc80003f0f008 */
[----:B------:R-:W-:-:S04]  /*0150*/  SEL R2, RZ, 0xffffffff, !P0 ;  /* 0xffffffffff027807 */ /* 0x000fc80004000000 */
[----:B------:R-:W-:Y:S01]  /*0160*/  ISETP.NE.AND P0, PT, R2, RZ, PT ;  /* 0x000000ff0200720c */ /* 0x000fe20003f05270 */
[----:B------:R-:W-:-:S12]  /*0170*/  IMAD.U32 R2, RZ, RZ, UR5 ;  /* 0x00000005ff027e24 */ /* 0x000fd8000f8e00ff */
[----:B------:R-:W-:Y:S05]  /*0180*/  @P0 BRA `(.L_x_3) ;  /* 0x0000000000240947 */ /* 0x000fea0003800000 */
.L_x_4:
[----:B------:R-:W-:Y:S05]  /*0190*/  NANOSLEEP 0x64 ;  /* 0x000000640000795d */ /* 0x000fea0003800000 */
[----:B------:R-:W-:-:S05]  /*01a0*/  UMOV UR5, 0x8 ;  /* 0x0000000800057882 */ /* 0x000fca0000000000 */
[----:B------:R-:W-:Y:S04]  /*01b0*/  DEPBAR.LE SB2, 0x36 ;  /* 0x0000ad800000791a */ /* 0x000fe80000000000 */
[----:B------:R-:W2:Y:S02]  /*01c0*/  UTCATOMSWS.FIND_AND_SET.ALIGN UP0, UR5, UR5 ;  /* 0x00000005000575e3 */ /* 0x000ea40008000800 */
[----:B--2---:R-:W-:-:S04]  /*01d0*/  PLOP3.LUT P0, PT, PT, PT, UP0, 0x80, 0x8 ;  /* 0x000000000008781c */ /* 0x004fc80003f0f008 */
[----:B------:R-:W-:-:S04]  /*01e0*/  SEL R2, RZ, 0xffffffff, !P0 ;  /* 0xffffffffff027807 */ /* 0x000fc80004000000 */
[----:B------:R-:W-:Y:S01]  /*01f0*/  ISETP.NE.AND P0, PT, R2, RZ, PT ;  /* 0x000000ff0200720c */ /* 0x000fe20003f05270 */
[----:B------:R-:W-:-:S12]  /*0200*/  IMAD.U32 R2, RZ, RZ, UR5 ;  /* 0x00000005ff027e24 */ /* 0x000fd8000f8e00ff */
[----:B------:R-:W-:Y:S05]  /*0210*/  @!P0 BRA `(.L_x_4) ;  /* 0xfffffffc00dc8947 */ /* 0x000fea000383ffff */
.L_x_3:
[C---:B------:R-:W-:Y:S01]  /*0220*/  VIADD R4, R2.reuse, 0x10 ;  /* 0x0000001002047836 */ /* 0x040fe20000000000 */
[----:B------:R-:W-:Y:S01]  /*0230*/  UMOV UR5, 0x50 ;  /* 0x0000005000057882 */ /* 0x000fe20000000000 */
[----:B------:R-:W-:Y:S01]  /*0240*/  SHF.L.U32 R3, R3, R2, RZ ;  /* 0x0000000203037219 */ /* 0x000fe200000006ff */
[----:B------:R-:W-:Y:S01]  /*0250*/  ULEA UR5, UR6, UR5, 0x18 ;  /* 0x0000000506057291 */ /* 0x000fe2000f8ec0ff */
[----:B------:R-:W-:Y:S01]  /*0260*/  IMAD.SHL.U32 R2, R2, 0x20, RZ ;  /* 0x0000002002027824 */ /* 0x000fe200078e00ff */
[----:B------:R-:W-:-:S04]  /*0270*/  SHF.L.U32 R4, R5, R4, RZ ;  /* 0x0000000405047219 */ /* 0x000fc800000006ff */
[----:B------:R-:W-:-:S05]  /*0280*/  LOP3.LUT R3, R4, R3, RZ, 0xfc, !PT ;  /* 0x0000000304037212 */ /* 0x000fca00078efcff */
[----:B------:R2:W-:Y:S04]  /*0290*/  ATOMS.OR RZ, [UR5], R3 ;  /* 0x00000003ffff798c */ /* 0x0005e8000b000005 */
[----:B------:R2:W-:Y:S01]  /*02a0*/  STS [UR4], R2 ;  /* 0x00000002ff007988 */ /* 0x0005e20008000804 */
[----:B------:R-:W-:Y:S05]  /*02b0*/  BRA `(.L_x_2) ;  /* 0x0000000000107947 */ /* 0x000fea0003800000 */
.L_x_1:
[----:B------:R-:W-:Y:S01]  /*02c0*/  IMAD.MOV.U32 R3, RZ, RZ, -0x1 ;  /* 0xffffffffff037424 */ /* 0x000fe200078e00ff */
[----:B------:R-:W-:-:S04]  /*02d0*/  MOV R2, 0x300 ;  /* 0x0000030000027802 */ /* 0x000fc80000000f00 */
[----:B------:R2:W-:Y:S03]  /*02e0*/  STS [UR4], R3 ;  /* 0x00000003ff007988 */ /* 0x0005e60008000804 */
[----:B-12---:R-:W-:Y:S05]  /*02f0*/  CALL.REL.NOINC `($__internal_1_$__cuda_sm10x_tcgen05_guardrail_trap_phase_invalid_during_alloc) ;  /* 0x0000003000687944 */ /* 0x006fea0003c00000 */
.L_x_2:
[----:B------:R-:W-:Y:S05]  /*0300*/  WARPSYNC.ALL ;  /* 0x0000000000007948 */ /* 0x000fea0003800000 */
[----:B------:R-:W-:Y:S01]  /*0310*/  NOP ;  /* 0x0000000000007918 */ /* 0x000fe20000000000 */
.L_x_0:
[----:B------:R-:W3:Y:S08]  /*0320*/  S2UR UR4, SR_CgaCtaId ;  /* 0x00000000000479c3 */ /* 0x000ef00000008800 */
[----:B------:R-:W-:Y:S01]  /*0330*/  BAR.SYNC.DEFER_BLOCKING 0x0 ;  /* 0x0000000000007b1d */ /* 0x000fe20000010000 */
[----:B------:R-:W-:-:S05]  /*0340*/  LOP3.LUT R10, R0, 0x7f, RZ, 0xc0, !PT ;  /* 0x0000007f000a7812 */ /* 0x000fca00078ec0ff */
[----:B------:R-:W-:Y:S02]  /*0350*/  UMOV UR11, 0x400 ;  /* 0x00000400000b7882 */ /* 0x000fe40000000000 */
[----:B------:R-:W4:Y:S08]  /*0360*/  LDC R4, c[0x0][0x398] ;  /* 0x0000e600ff047b82 */ /* 0x000f300000000800 */
[----:B------:R-:W5:Y:S01]  /*0370*/  LDC R13, c[0x0][0x3a0] ;  /* 0x0000e800ff0d7b82 */ /* 0x000f620000000800 */
[----:B---3--:R-:W-:-:S07]  /*0380*/  ULEA UR11, UR4, UR11, 0x18 ;  /* 0x0000000b040b7291 */ /* 0x008fce000f8ec0ff */
[----:B------:R-:W3:Y:S02]  /*0390*/  S2UR UR7, SR_CTAID.Y ;  /* 0x00000000000779c3 */ /* 0x000ee40000002600 */
[----:B--2---:R-:W2:Y:S06]  /*03a0*/  LDS R3, [UR11] ;  /* 0x0000000bff037984 */ /* 0x004eac0008000800 */
[----:B------:R-:W-:Y:S06]  /*03b0*/  BAR.SYNC.DEFER_BLOCKING 0x0 ;  /* 0x0000000000007b1d */ /* 0x000fec0000010000 */
[----:B------:R-:W-:Y:S05]  /*03c0*/  @P2 BRA `(.L_x_5) ;  /* 0x0000000000182947 */ /* 0x000fea0003800000 */
[----:B------:R-:W-:Y:S01]  /*03d0*/  ELECT P0, URZ, PT ;  /* 0x0000000000ff782f */ /* 0x000fe20003800000 */
[----:B------:R-:W-:Y:S01]  /*03e0*/  IMAD.MOV.U32 R2, RZ, RZ, 0x1 ;  /* 0x00000001ff027424 */ /* 0x000fe200078e00ff */
[----:B------:R-:W-:Y:S01]  /*03f0*/  UMOV UR5, 0x40 ;  /* 0x0000004000057882 */ /* 0x000fe20000000000 */
[----:B------:R-:W-:Y:S01]  /*0400*/  UVIRTCOUNT.DEALLOC.SMPOOL 0x80 ;  /* 0x000000800000784c */ /* 0x000fe20000000000 */
[----:B------:R-:W-:-:S09]  /*0410*/  ULEA UR5, UR4, UR5, 0x18 ;  /* 0x0000000504057291 */ /* 0x000fd2000f8ec0ff */
[----:B------:R5:W-:Y:S03]  /*0420*/  @P0 STS.U8 [UR5], R2 ;  /* 0x00000002ff000988 */ /* 0x000be60008000005 */
.L_x_5:
[----:B------:R-:W5:Y:S01]  /*0430*/  S2UR UR4, SR_CTAID.Z ;  /* 0x00000000000479c3 */ /* 0x000f620000002700 */
[----:B------:R-:W4:Y:S01]  /*0440*/  LDCU UR5, c[0x0][0x370] ;  /* 0x00006e00ff0577ac */ /* 0x000f220008000800 */
[----:B------:R-:W-:Y:S01]  /*0450*/  ISETP.GE.U32.AND P0, PT, R10, 0x20, PT ;  /* 0x000000200a00780c */ /* 0x000fe20003f06070 */
[----:B----4-:R-:W-:Y:S01]  /*0460*/  VIADD R4, R4, 0xffffffff ;  /* 0xffffffff04047836 */ /* 0x010fe20000000000 */
[C---:B------:R-:W-:Y:S01]  /*0470*/  ISETP.NE.U32.AND P3, PT, R10.reuse, RZ, PT ;  /* 0x000000ff0a00720c */ /* 0x040fe20003f65070 */
[----:B------:R-:W5:Y:S01]  /*0480*/  LDCU UR6, c[0x0][0x374] ;  /* 0x00006e80ff0677ac */ /* 0x000f620008000800 */
[----:B------:R-:W-:Y:S01]  /*0490*/  LEA R11, R10, UR11, 0x2 ;  /* 0x0000000b0a0b7c11 */ /* 0x000fe2000f8e10ff */
[----:B-----5:R-:W-:Y:S01]  /*04a0*/  VIADD R12, R13, 0xffffffff ;  /* 0xffffffff0d0c7836 */ /* 0x020fe20000000000 */
[----:B------:R-:W4:Y:S01]  /*04b0*/  S2UR UR15, SR_CTAID.X ;  /* 0x00000000000f79c3 */ /* 0x000f220000002500 */
[----:B------:R-:W5:Y:S01]  /*04c0*/  LDCU.64 UR12, c[0x0][0x3c0] ;  /* 0x00007800ff0c77ac */ /* 0x000f620008000a00 */
[----:B--2---:R-:W-:Y:S01]  /*04d0*/  R2UR UR10, R3 ;  /* 0x00000000030a72ca */ /* 0x004fe200000e0000 */
[----:B------:R-:W-:Y:S04]  /*04e0*/  BSSY.RECONVERGENT B0, `(.L_x_6) ;  /* 0x0000011000007945 */ /* 0x000fe80003800200 */
[----:B------:R2:W-:Y:S01]  /*04f0*/  @!P0 STS [R11], RZ ;  /* 0x000000ff0b008388 */ /* 0x0005e20000000800 */
[----:B------:R-:W-:-:S03]  /*0500*/  NOP ;  /* 0x0000000000007918 */ /* 0x000fc60000000000 */
[----:B------:R2:W-:Y:S01]  /*0510*/  @!P3 STS [UR11+0x24], R4 ;  /* 0x00002404ff00b988 */ /* 0x0005e2000800080b */
[----:B---3--:R-:W-:-:S03]  /*0520*/  UIMAD UR4, UR4, UR6, UR7 ;  /* 0x00000006040472a4 */ /* 0x008fc6000f8e0207 */
[----:B------:R2:W-:Y:S01]  /*0530*/  @!P3 STS [UR11+0x20], R12 ;  /* 0x0000200cff00b988 */ /* 0x0005e2000800080b */
[----:B----4-:R-:W-:-:S04]  /*0540*/  UIMAD UR4, UR4, UR5, UR15 ;  /* 0x00000005040472a4 */ /* 0x010fc8000f8e020f */
[----:B------:R-:W-:-:S04]  /*0550*/  UIMAD UR4, UR4, 0x180, URZ ;  /* 0x00000180040478a4 */ /* 0x000fc8000f8e02ff */
[----:B-----5:R-:W-:-:S04]  /*0560*/  UIADD3 UR8, UP0, UPT, UR4, UR12, URZ ;  /* 0x0000000c04087290 */ /* 0x020fc8000ff1e0ff */
[----:B------:R-:W-:Y:S01]  /*0570*/  ULEA.HI.X.SX32 UR9, UR4, UR13, 0x1, UP0 ;  /* 0x0000000d04097291 */ /* 0x000fe200080f0eff */
[----:B--2---:R-:W-:Y:S11]  /*0580*/  @P3 BRA `(.L_x_7) ;  /* 0x0000000000183947 */ /* 0x004ff60003800000 */
[----:B------:R-:W2:Y:S01]  /*0590*/  LDS R2, [UR11+0x8] ;  /* 0x0000080bff027984 */ /* 0x000ea20008000800 */
[----:B------:R-:W3:Y:S01]  /*05a0*/  LDC.64 R6, c[0x0][0x380] ;  /* 0x0000e000ff067b82 */ /* 0x000ee20000000a00 */
[----:B------:R-:W-:Y:S02]  /*05b0*/  IMAD.MOV.U32 R3, RZ, RZ, 0x70 ;  /* 0x00000070ff037424 */ /* 0x000fe400078e00ff */
[----:B---3--:R3:W-:Y:S03]  /*05c0*/  STS.64 [UR11], R6 ;  /* 0x00000006ff007988 */ /* 0x0087e60008000a0b */
[----:B--2---:R-:W-:-:S05]  /*05d0*/  LOP3.LUT R2, R2, 0x10, R3, 0xd8, !PT ;  /* 0x0000001002027812 */ /* 0x004fca00078ed803 */
[----:B------:R3:W-:Y:S02]  /*05e0*/  STS [UR11+0x8], R2 ;  /* 0x00000802ff007988 */ /* 0x0007e4000800080b */
.L_x_7:
[----:B------:R-:W-:Y:S05]  /*05f0*/  BSYNC.RECONVERGENT B0 ;  /* 0x0000000000007941 */ /* 0x000fea0003800200 */
.L_x_6:
[----:B------:R-:W-:Y:S04]  /*0600*/  BSSY.RECONVERGENT B0, `(.L_x_8) ;  /* 0x000000a000007945 */ /* 0x000fe80003800200 */
[----:B------:R-:W-:Y:S05]  /*0610*/  @P3 BRA `(.L_x_9) ;  /* 0x0000000000203947 */ /* 0x000fea0003800000 */
[----:B---3--:R-:W2:Y:S01]  /*0620*/  LDS R2, [UR11+0x34] ;  /* 0x0000340bff027984 */ /* 0x008ea20008000800 */
[----:B------:R-:W-:Y:S02]  /*0630*/  IMAD.MOV.U32 R3, RZ, RZ, 0x3f000000 ;  /* 0x3f000000ff037424 */ /* 0x000fe400078e00ff */
[----:B------:R-:W-:Y:S01]  /*0640*/  @!P3 IMAD.MOV.U32 R5, RZ, RZ, 0x3f ;  /* 0x0000003fff05b424 */ /* 0x000fe200078e00ff */
[----:B------:R-:W3:Y:S02]  /*0650*/  @!P3 LDS R6, [UR11+0x38] ;  /* 0x0000380bff06b984 */ /* 0x000ee40008000800 */
[----:B--2---:R-:W-:Y:S02]  /*0660*/  LOP3.LUT R2, R2, 0xff000000, R3, 0xb8, !PT ;  /* 0xff00000002027812 */ /* 0x004fe400078eb803 */
[----:B---3--:R-:W-:-:S03]  /*0670*/  @!P3 LOP3.LUT R3, R6, 0xff, R5, 0xb8, !PT ;  /* 0x000000ff0603b812 */ /* 0x008fc600078eb805 */
[----:B------:R2:W-:Y:S04]  /*0680*/  STS [UR11+0x34], R2 ;  /* 0x00003402ff007988 */ /* 0x0005e8000800080b */
[----:B------:R2:W-:Y:S02]  /*0690*/  @!P3 STS [UR11+0x38], R3 ;  /* 0x00003803ff00b988 */ /* 0x0005e4000800080b */
.L_x_9:
[----:B------:R-:W-:Y:S05]  /*06a0*/  BSYNC.RECONVERGENT B0 ;  /* 0x0000000000007941 */ /* 0x000fea0003800200 */
.L_x_8:
[----:B------:R-:W-:Y:S04]  /*06b0*/  BSSY.RECONVERGENT B0, `(.L_x_10) ;  /* 0x000000e000007945 */ /* 0x000fe80003800200 */
[----:B------:R-:W-:Y:S05]  /*06c0*/  @P3 BRA `(.L_x_11) ;  /* 0x0000000000303947 */ /* 0x000fea0003800000 */
[----:B--2---:R-:W2:Y:S01]  /*06d0*/  LDS R3, [UR11+0x34] ;  /* 0x0000340bff037984 */ /* 0x004ea20008000800 */
[----:B------:R-:W4:Y:S03]  /*06e0*/  LDC.64 R8, c[0x0][0x3a8] ;  /* 0x0000ea00ff087b82 */ /* 0x000f260000000a00 */
[----:B---3--:R-:W3:Y:S01]  /*06f0*/  LDS R2, [UR11+0x1c] ;  /* 0x00001c0bff027984 */ /* 0x008ee20008000800 */
[C---:B----4-:R-:W-:Y:S01]  /*0700*/  SHF.L.U64.HI R6, R8.reuse, 0x1, R9 ;  /* 0x0000000108067819 */ /* 0x050fe20000010209 */
[----:B------:R-:W-:-:S03]  /*0710*/  IMAD.SHL.U32 R5, R8, 0x2, RZ ;  /* 0x0000000208057824 */ /* 0x000fc600078e00ff */
[--C-:B------:R-:W-:Y:S02]  /*0720*/  SHF.R.U32.HI R7, RZ, 0x4, R6.reuse ;  /* 0x00000004ff077819 */ /* 0x100fe40000011606 */
[----:B------:R-:W-:-:S05]  /*0730*/  SHF.R.U64 R5, R5, 0x4, R6 ;  /* 0x0000000405057819 */ /* 0x000fca0000001206 */
[----:B------:R4:W-:Y:S01]  /*0740*/  STS [UR11+0xc], R5 ;  /* 0x00000c05ff007988 */ /* 0x0009e2000800080b */
[----:B--2---:R-:W-:Y:S02]  /*0750*/  LOP3.LUT R3, R3, 0x7, RZ, 0xb8, !PT ;  /* 0x0000000703037812 */ /* 0x004fe400078eb8ff */
[----:B---3--:R-:W-:-:S03]  /*0760*/  LOP3.LUT R2, R2, 0xf, R7, 0xb8, !PT ;  /* 0x0000000f02027812 */ /* 0x008fc600078eb807 */
[----:B------:R4:W-:Y:S04]  /*0770*/  STS [UR11+0x34], R3 ;  /* 0x00003403ff007988 */ /* 0x0009e8000800080b */
[----:B------:R4:W-:Y:S02]  /*0780*/  STS [UR11+0x1c], R2 ;  /* 0x00001c02ff007988 */ /* 0x0009e4000800080b */
.L_x_11:
[----:B------:R-:W-:Y:S05]  /*0790*/  BSYNC.RECONVERGENT B0 ;  /* 0x0000000000007941 */ /* 0x000fea0003800200 */
.L_x_10:
[----:B------:R-:W-:Y:S04]  /*07a0*/  BSSY.RECONVERGENT B1, `(.L_x_12) ;  /* 0x000001a000017945 */ /* 0x000fe80003800200 */
[----:B------:R-:W-:Y:S04]  /*07b0*/  BSSY.RELIABLE B0, `(.L_x_13) ;  /* 0x0000015000007945 */ /* 0x000fe80003800100 */
[----:B------:R-:W-:Y:S05]  /*07c0*/  @P3 BRA `(.L_x_14) ;  /* 0x0000000000203947 */ /* 0x000fea0003800000 */
[----:B--234-:R-:W2:Y:S02]  /*07d0*/  LDS R2, [UR11+0x34] ;  /* 0x0000340bff027984 */ /* 0x01cea40008000800 */
[----:B--2---:R-:W-:-:S05]  /*07e0*/  LOP3.LUT R2, R2, 0x38, RZ, 0xb8, !PT ;  /* 0x0000003802027812 */ /* 0x004fca00078eb8ff */
[----:B------:R2:W-:Y:S01]  /*07f0*/  STS [UR11+0x34], R2 ;  /* 0x00003402ff007988 */ /* 0x0005e2000800080b */
[----:B------:R-:W-:Y:S05]  /*0800*/  @P3 BRA `(.L_x_15) ;  /* 0x0000000000203947 */ /* 0x000fea0003800000 */
[----:B--2---:R-:W2:Y:S01]  /*0810*/  LDS R2, [UR11+0x8] ;  /* 0x0000080bff027984 */ /* 0x004ea20008000800 */
[----:B------:R-:W-:-:S05]  /*0820*/  IMAD.MOV.U32 R3, RZ, RZ, 0x780 ;  /* 0x00000780ff037424 */ /* 0x000fca00078e00ff */
[----:B--2---:R-:W-:-:S05]  /*0830*/  LOP3.LUT R2, R2, 0x300, R3, 0xd8, !PT ;  /* 0x0000030002027812 */ /* 0x004fca00078ed803 */
[----:B------:R5:W-:Y:S02]  /*0840*/  STS [UR11+0x8], R2 ;  /* 0x00000802ff007988 */ /* 0x000be4000800080b */
.L_x_14:
[----:B------:R-:W-:Y:S05]  /*0850*/  @P3 BRA `(.L_x_16) ;  /* 0x0000000000283947 */ /* 0x000fea0003800000 */
[----:B--2345:R-:W2:Y:S02]  /*0860*/  LDS R2, [UR11+0x8] ;  /* 0x0000080bff027984 */ /* 0x03cea40008000800 */
[----:B--2---:R-:W-:-:S05]  /*0870*/  LOP3.LUT R2, R2, 0x1800, RZ, 0xb8, !PT ;  /* 0x0000180002027812 */ /* 0x004fca00078eb8ff */
[----:B------:R3:W-:Y:S02]  /*0880*/  STS [UR11+0x8], R2 ;  /* 0x00000802ff007988 */ /* 0x0007e4000800080b */
.L_x_15:
[----:B------:R-:W-:Y:S05]  /*0890*/  @P3 BREAK.RELIABLE B0 ;  /* 0x0000000000003942 */ /* 0x000fea0003800100 */
[----:B------:R-:W-:Y:S05]  /*08a0*/  @P3 BRA `(.L_x_17) ;  /* 0x0000000000243947 */ /* 0x000fea0003800000 */
[----:B------:R-:W4:Y:S01]  /*08b0*/  LDS R3, [UR11+0x8] ;  /* 0x0000080bff037984 */ /* 0x000f220008000800 */
[----:B--23--:R-:W-:-:S05]  /*08c0*/  IMAD.MOV.U32 R2, RZ, RZ, 0x6000 ;  /* 0x00006000ff027424 */ /* 0x00cfca00078e00ff */
[----:B----4-:R-:W-:-:S04]  /*08d0*/  LOP3.LUT R2, R3, 0x6000, R2, 0xd8, !PT ;  /* 0x0000600003027812 */ /* 0x010fc800078ed802 */
[----:B------:R-:W-:-:S05]  /*08e0*/  LOP3.LUT R2, R2, 0x400000, RZ, 0xb8, !PT ;  /* 0x0040000002027812 */ /* 0x000fca00078eb8ff */
[----:B------:R2:W-:Y:S02]  /*08f0*/  STS [UR11+0x8], R2 ;  /* 0x00000802ff007988 */ /* 0x0005e4000800080b */
.L_x_16:
[----:B------:R-:W-:Y:S05]  /*0900*/  BSYNC.RELIABLE B0 ;  /* 0x0000000000007941 */ /* 0x000fea0003800100 */
.L_x_13:
[----:B--2345:R-:W2:Y:S02]  /*0910*/  @!P3 LDS R2, [UR11+0x8] ;  /* 0x0000080bff02b984 */ /* 0x03cea40008000800 */
[----:B--2---:R-:W-:-:S05]  /*0920*/  @!P3 LOP3.LUT R2, R2, 0x8000, RZ, 0xb8, !PT ;  /* 0x000080000202b812 */ /* 0x004fca00078eb8ff */
[----:B------:R4:W-:Y:S02]  /*0930*/  @!P3 STS [UR11+0x8], R2 ;  /* 0x00000802ff00b988 */ /* 0x0009e4000800080b */
.L_x_17:
[----:B------:R-:W-:Y:S05]  /*0940*/  BSYNC.RECONVERGENT B1 ;  /* 0x0000000000017941 */ /* 0x000fea0003800200 */
.L_x_12:
[----:B------:R-:W-:Y:S05]  /*0950*/  WARPSYNC.ALL ;  /* 0x0000000000007948 */ /* 0x000fea0003800000 */
[----:B------:R-:W-:Y:S01]  /*0960*/  NOP ;  /* 0x0000000000007918 */ /* 0x000fe20000000000 */
[----:B------:R-:W-:Y:S05]  /*0970*/  @P0 BRA `(.L_x_18) ;  /* 0x0000000000300947 */ /* 0x000fea0003800000 */
[----:B--234-:R-:W2:Y:S01]  /*0980*/  S2R R2, SR_LANEID ;  /* 0x0000000000027919 */ /* 0x01cea20000000000 */
[----:B------:R-:W-:Y:S05]  /*0990*/  WARPSYNC.ALL ;  /* 0x0000000000007948 */ /* 0x000fea0003800000 */
[----:B------:R-:W-:Y:S01]  /*09a0*/  NOP ;  /* 0x0000000000007918 */ /* 0x000fe20000000000 */
[----:B--2---:R-:W-:-:S05]  /*09b0*/  IMAD.SHL.U32 R5, R2, 0x4, RZ ;  /* 0x0000000402057824 */ /* 0x004fca00078e00ff */
[----:B------:R-:W2:Y:S01]  /*09c0*/  LDS R7, [R5+UR11] ;  /* 0x0000000b05077984 */ /* 0x000ea20008000800 */
[----:B------:R-:W-:-:S05]  /*09d0*/  IADD3 R2, P1, PT, R5, UR8, RZ ;  /* 0x0000000805027c10 */ /* 0x000fca000ff3e0ff */
[----:B------:R-:W-:-:S05]  /*09e0*/  IMAD.X R3, RZ, RZ, UR9, P1 ;  /* 0x00000009ff037e24 */ /* 0x000fca00088e06ff */
[----:B--2---:R5:W2:Y:S01]  /*09f0*/  ATOMG.E.EXCH.STRONG.GPU PT, RZ, [R2], R7 ;  /* 0x0000000702ff73a8 */ /* 0x004aa200041ee100 */
[----:B------:R-:W-:-:S04]  /*0a00*/  DEPBAR {5,4,3,2,1,0} ;  /* 0x0000003f0000791a */ /* 0x000fc80000000000 */
[----:B------:R-:W3:Y:S02]  /*0a10*/  CCTL.E.C.LDCU.IV.DEEP [UR8] ;  /* 0x0000000008007540 */ /* 0x000ee40009c08000 */
[----:B---3--:R5:W-:Y:S01]  /*0a20*/  UTMACCTL.IV [UR8] ;  /* 0x00000000080079b9 */ /* 0x008be20008000000 */
[----:B------:R-:W-:Y:S01]  /*0a30*/  NOP ;  /* 0x0000000000007918 */ /* 0x000fe20000000000 */
.L_x_18:
[----:B------:R-:W-:Y:S05]  /*0a40*/  @P0 BRA `(.L_x_19) ;  /* 0x00000000000c0947 */ /* 0x000fea0003800000 */
[----:B------:R0:W-:Y:S01]  /*0a50*/  UTMACMDFLUSH ;  /* 0x00000000000079b7 */ /* 0x0001e20000000000 */
[----:B------:R-:W-:Y:S05]  /*0a60*/  @P0 BRA `(.L_x_19) ;  /* 0x0000000000040947 */ /* 0x000fea0003800000 */
[----:B------:R-:W-:-:S04]  /*0a70*/  DEPBAR.LE SB0, 0x0 ;  /* 0x000080000000791a */ /* 0x000fc80000000000 */
.L_x_19:
[----:B------:R-:W-:Y:S05]  /*0a80*/  WARPSYNC.ALL ;  /* 0x0000000000007948 */ /* 0x000fea0003800000 */
[----:B------:R-:W-:Y:S01]  /*0a90*/  NOP ;  /* 0x0000000000007918 */ /* 0x000fe20000000000 */
[----:B--2---:R-:W-:Y:S06]  /*0aa0*/  BAR.SYNC.DEFER_BLOCKING 0x0 ;  /* 0x0000000000007b1d */ /* 0x004fec0000010000 */
[----:B------:R-:W-:Y:S02]  /*0ab0*/  BSSY.RECONVERGENT B1, `(.L_x_20) ;  /* 0x000000b000017945 */ /* 0x000fe40003800200 */
[----:B------:R-:W-:Y:S06]  /*0ac0*/  BAR.SYNC.DEFER_BLOCKING 0x0 ;  /* 0x0000000000007b1d */ /* 0x000fec0000010000 */
[----:B------:R2:W-:Y:S01]  /*0ad0*/  @!P0 STS [R11], RZ ;  /* 0x000000ff0b008388 */ /* 0x0005e20000000800 */
[----:B------:R-:W-:Y:S01]  /*0ae0*/  NOP ;  /* 0x0000000000007918 */ /* 0x000fe20000000000 */
[----:B------:R-:W-:Y:S05]  /*0af0*/  @P3 BRA `(.L_x_21) ;  /* 0x0000000000183947 */ /* 0x000fea0003800000 */
[----:B---345:R-:W3:Y:S01]  /*0b00*/  LDS R2, [UR11+0x8] ;  /* 0x0000080bff027984 */ /* 0x038ee20008000800 */
[----:B------:R-:W4:Y:S01]  /*0b10*/  LDC.64 R6, c[0x0][0x388] ;  /* 0x0000e200ff067b82 */ /* 0x000f220000000a00 */
[----:B------:R-:W-:Y:S02]  /*0b20*/  IMAD.MOV.U32 R3, RZ, RZ, 0x70 ;  /* 0x00000070ff037424 */ /* 0x000fe400078e00ff */
[----:B----4-:R4:W-:Y:S03]  /*0b30*/  STS.64 [UR11], R6 ;  /* 0x00000006ff007988 */ /* 0x0109e60008000a0b */
[----:B---3--:R-:W-:-:S05]  /*0b40*/  LOP3.LUT R2, R2, 0x10, R3, 0xd8, !PT ;  /* 0x0000001002027812 */ /* 0x008fca00078ed803 */
[----:B------:R4:W-:Y:S02]  /*0b50*/  STS [UR11+0x8], R2 ;  /* 0x00000802ff007988 */ /* 0x0009e4000800080b */
.L_x_21:
[----:B-----5:R-:W-:Y:S05]  /*0b60*/  BSYNC.RECONVERGENT B1 ;  /* 0x0000000000017941 */ /* 0x020fea0003800200 */
.L_x_20:
[----:B------:R-:W-:Y:S04]  /*0b70*/  BSSY.RECONVERGENT B2, `(.L_x_22) ;  /* 0x000000f000027945 */ /* 0x000fe80003800200 */
[----:B------:R-:W-:Y:S04]  /*0b80*/  BSSY.RELIABLE B1, `(.L_x_23) ;  /* 0x000000c000017945 */ /* 0x000fe80003800100 */
[----:B------:R-:W-:Y:S05]  /*0b90*/  @P3 BRA `(.L_x_24) ;  /* 0x0000000000283947 */ /* 0x000fea0003800000 */
[----:B---34-:R-:W3:Y:S01]  /*0ba0*/  LDS R2, [UR11+0x34] ;  /* 0x0000340bff027984 */ /* 0x018ee20008000800 */
[----:B------:R-:W-:Y:S01]  /*0bb0*/  IMAD.MOV.U32 R3, RZ, RZ, 0x3f000000 ;  /* 0x3f000000ff037424 */ /* 0x000fe200078e00ff */
[----:B------:R-:W-:Y:S05]  /*0bc0*/  @P3 BREAK.RELIABLE B1 ;  /* 0x0000000000013942 */ /* 0x000fea0003800100 */
[----:B---3--:R-:W-:-:S05]  /*0bd0*/  LOP3.LUT R2, R2, 0xff000000, R3, 0xb8, !PT ;  /* 0xff00000002027812 */ /* 0x008fca00078eb803 */
[----:B------:R3:W-:Y:S01]  /*0be0*/  STS [UR11+0x34], R2 ;  /* 0x00003402ff007988 */ /* 0x0007e2000800080b */
[----:B------:R-:W-:Y:S05]  /*0bf0*/  @P3 BRA `(.L_x_25) ;  /* 0x0000000000183947 */ /* 0x000fea0003800000 */
[----:B---3--:R-:W3:Y:S01]  /*0c00*/  LDS R2, [UR11+0x38] ;  /* 0x0000380bff027984 */ /* 0x008ee20008000800 */
[----:B------:R-:W-:-:S05]  /*0c10*/  IMAD.MOV.U32 R3, RZ, RZ, 0xff ;  /* 0x000000ffff037424 */ /* 0x000fca00078e00ff */
[----:B---3--:R-:W-:-:S05]  /*0c20*/  LOP3.LUT R2, R2, 0xff, R3, 0xb8, !PT ;  /* 0x000000ff02027812 */ /* 0x008fca00078eb803 */
[----:B------:R5:W-:Y:S02]  /*0c30*/  STS [UR11+0x38], R2 ;  /* 0x00003802ff007988 */ /* 0x000be4000800080b */
.L_x_24:
[----:B------:R-:W-:Y:S05]  /*0c40*/  BSYNC.RELIABLE B1 ;  /* 0x0000000000017941 */ /* 0x000fea0003800100 */
.L_x_23:
[----:B------:R2:W-:Y:S02]  /*0c50*/  @!P3 STS [UR11+0x20], R12 ;  /* 0x0000200cff00b988 */ /* 0x0005e4000800080b */
.L_x_25:
[----:B------:R-:W-:Y:S05]  /*0c60*/  BSYNC.RECONVERGENT B2 ;  /* 0x0000000000027941 */ /* 0x000fea0003800200 */
.L_x_22:
[----:B------:R-:W-:Y:S05]  /*0c70*/  WARPSYNC.ALL ;  /* 0x0000000000007948 */ /* 0x000fea0003800000 */
[----:B------:R-:W-:Y:S01]  /*0c80*/  NOP ;  /* 0x0000000000007918 */ /* 0x000fe20000000000 */
[----:B------:R-:W2:Y:S01]  /*0c90*/  LDC R5, c[0x0][0x39c] ;  /* 0x0000e700ff057b82 */ /* 0x000ea20000000800 */
[----:B------:R-:W-:Y:S01]  /*0ca0*/  BSSY.RECONVERGENT B2, `(.L_x_26) ;  /* 0x0000010000027945 */ /* 0x000fe20003800200 */
[----:B--2---:R-:W-:-:S05]  /*0cb0*/  VIADD R5, R5, 0xffffffff ;  /* 0xffffffff05057836 */ /* 0x004fca0000000000 */
[----:B------:R2:W-:Y:S01]  /*0cc0*/  @!P3 STS [UR11+0x24], R5 ;  /* 0x00002405ff00b988 */ /* 0x0005e2000800080b */
[----:B------:R-:W-:Y:S05]  /*0cd0*/  @P3 BRA `(.L_x_27) ;  /* 0x0000000000303947 */ /* 0x000fea0003800000 */
[----:B------:R-:W2:Y:S01]  /*0ce0*/  LDS R3, [UR11+0x34] ;  /* 0x0000340bff037984 */ /* 0x000ea20008000800 */
[----:B----4-:R-:W4:Y:S03]  /*0cf0*/  LDC.64 R6, c[0x0][0x3b0] ;  /* 0x0000ec00ff067b82 */ /* 0x010f260000000a00 */
[----:B---3-5:R-:W3:Y:S01]  /*0d00*/  LDS R2, [UR11+0x1c] ;  /* 0x00001c0bff027984 */ /* 0x028ee20008000800 */
        /* <DEDUP_REMOVED lines=9> */
.L_x_27:
[----:B------:R-:W-:Y:S05]  /*0da0*/  BSYNC.RECONVERGENT B2 ;  /* 0x0000000000027941 */ /* 0x000fea0003800200 */
.L_x_26:
[----:B------:R-:W-:Y:S04]  /*0db0*/  BSSY.RECONVERGENT B3, `(.L_x_28) ;  /* 0x000001a000037945 */ /* 0x000fe80003800200 */
[----:B------:R-:W-:Y:S04]  /*0dc0*/  BSSY.RELIABLE B2, `(.L_x_29) ;  /* 0x0000015000027945 */ /* 0x000fe80003800100 */
[----:B------:R-:W-:Y:S05]  /*0dd0*/  @P3 BRA `(.L_x_30) ;  /* 0x0000000000203947 */ /* 0x000fea0003800000 */
[----:B---345:R-:W3:Y:S02]  /*0de0*/  LDS R2, [UR11+0x34] ;  /* 0x0000340bff027984 */ /* 0x038ee40008000800 */
[----:B---3--:R-:W-:-:S05]  /*0df0*/  LOP3.LUT R2, R2, 0x38, RZ, 0xb8, !PT ;  /* 0x0000003802027812 */ /* 0x008fca00078eb8ff */
[----:B------:R3:W-:Y:S01]  /*0e00*/  STS [UR11+0x34], R2 ;  /* 0x00003402ff007988 */ /* 0x0007e2000800080b */
[----:B------:R-:W-:Y:S05]  /*0e10*/  @P3 BRA `(.L_x_31) ;  /* 0x0000000000203947 */ /* 0x000fea0003800000 */
[----:B---3--:R-:W3:Y:S01]  /*0e20*/  LDS R2, [UR11+0x8] ;  /* 0x0000080bff027984 */ /* 0x008ee20008000800 */
[----:B------:R-:W-:-:S05]  /*0e30*/  IMAD.MOV.U32 R3, RZ, RZ, 0x780 ;  /* 0x00000780ff037424 */ /* 0x000fca00078e00ff */
[----:B---3--:R-:W-:-:S05]  /*0e40*/  LOP3.LUT R2, R2, 0x300, R3, 0xd8, !PT ;  /* 0x0000030002027812 */ /* 0x008fca00078ed803 */
[----:B------:R3:W-:Y:S02]  /*0e50*/  STS [UR11+0x8], R2 ;  /* 0x00000802ff007988 */ /* 0x0007e4000800080b */
.L_x_30:
[----:B------:R-:W-:Y:S05]  /*0e60*/  @P3 BRA `(.L_x_32) ;  /* 0x0000000000283947 */ /* 0x000fea0003800000 */
[----:B---345:R-:W3:Y:S02]  /*0e70*/  LDS R2, [UR11+0x8] ;  /* 0x0000080bff027984 */ /* 0x038ee40008000800 */
[----:B---3--:R-:W-:-:S05]  /*0e80*/  LOP3.LUT R2, R2, 0x1800, RZ, 0xb8, !PT ;  /* 0x0000180002027812 */ /* 0x008fca00078eb8ff */
[----:B------:R4:W-:Y:S02]  /*0e90*/  STS [UR11+0x8], R2 ;  /* 0x00000802ff007988 */ /* 0x0009e4000800080b */
.L_x_31:
[----:B------:R-:W-:Y:S05]  /*0ea0*/  @P3 BREAK.RELIABLE B2 ;  /* 0x0000000000023942 */ /* 0x000fea0003800100 */
[----:B------:R-:W-:Y:S05]  /*0eb0*/  @P3 BRA `(.L_x_33) ;  /* 0x0000000000243947 */ /* 0x000fea0003800000 */
[----:B---34-:R-:W3:Y:S01]  /*0ec0*/  LDS R2, [UR11+0x8] ;  /* 0x0000080bff027984 */ /* 0x018ee20008000800 */
[----:B------:R-:W-:-:S05]  /*0ed0*/  IMAD.MOV.U32 R3, RZ, RZ, 0x6000 ;  /* 0x00006000ff037424 */ /* 0x000fca00078e00ff */
[----:B---3--:R-:W-:-:S04]  /*0ee0*/  LOP3.LUT R2, R2, 0x6000, R3, 0xd8, !PT ;  /* 0x0000600002027812 */ /* 0x008fc800078ed803 */
[----:B------:R-:W-:-:S05]  /*0ef0*/  LOP3.LUT R2, R2, 0x400000, RZ, 0xb8, !PT ;  /* 0x0040000002027812 */ /* 0x000fca00078eb8ff */
[----:B------:R3:W-:Y:S02]  /*0f00*/  STS [UR11+0x8], R2 ;  /* 0x00000802ff007988 */ /* 0x0007e4000800080b */
.L_x_32:
[----:B------:R-:W-:Y:S05]  /*0f10*/  BSYNC.RELIABLE B2 ;  /* 0x0000000000027941 */ /* 0x000fea0003800100 */
.L_x_29:
[----:B---345:R-:W3:Y:S02]  /*0f20*/  @!P3 LDS R2, [UR11+0x8] ;  /* 0x0000080bff02b984 */ /* 0x038ee40008000800 */
[----:B---3--:R-:W-:-:S05]  /*0f30*/  @!P3 LOP3.LUT R2, R2, 0x8000, RZ, 0xb8, !PT ;  /* 0x000080000202b812 */ /* 0x008fca00078eb8ff */
[----:B------:R5:W-:Y:S02]  /*0f40*/  @!P3 STS [UR11+0x8], R2 ;  /* 0x00000802ff00b988 */ /* 0x000be4000800080b */
.L_x_33:
[----:B------:R-:W-:Y:S05]  /*0f50*/  BSYNC.RECONVERGENT B3 ;  /* 0x0000000000037941 */ /* 0x000fea0003800200 */
.L_x_28:
[----:B------:R-:W-:Y:S05]  /*0f60*/  WARPSYNC.ALL ;  /* 0x0000000000007948 */ /* 0x000fea0003800000 */
[----:B------:R-:W-:Y:S01]  /*0f70*/  NOP ;  /* 0x0000000000007918 */ /* 0x000fe20000000000 */
[----:B------:R-:W-:-:S04]  /*0f80*/  UIADD3 UR5, UPT, UPT, UR4, 0x80, URZ ;  /* 0x0000008004057890 */ /* 0x000fc8000fffe0ff */
[----:B------:R-:W-:-:S04]  /*0f90*/  UIADD3 UR32, UP0, UPT, UR5, UR12, URZ ;  /* 0x0000000c05207290 */ /* 0x000fc8000ff1e0ff */
[----:B------:R-:W-:Y:S01]  /*0fa0*/  ULEA.HI.X.SX32 UR33, UR5, UR13, 0x1, UP0 ;  /* 0x0000000d05217291 */ /* 0x000fe200080f0eff */
[----:B------:R-:W-:Y:S11]  /*0fb0*/  @P0 BRA `(.L_x_34) ;  /* 0x0000000000300947 */ /* 0x000ff60003800000 */
[----:B---345:R-:W3:Y:S01]  /*0fc0*/  S2R R2, SR_LANEID ;  /* 0x0000000000027919 */ /* 0x038ee20000000000 */
[----:B------:R-:W-:Y:S05]  /*0fd0*/  WARPSYNC.ALL ;  /* 0x0000000000007948 */ /* 0x000fea0003800000 */
[----:B------:R-:W-:Y:S01]  /*0fe0*/  NOP ;  /* 0x0000000000007918 */ /* 0x000fe20000000000 */
[----:B---3--:R-:W-:-:S05]  /*0ff0*/  IMAD.SHL.U32 R6, R2, 0x4, RZ ;  /* 0x0000000402067824 */ /* 0x008fca00078e00ff */
[----:B------:R-:W3:Y:S01]  /*1000*/  LDS R7, [R6+UR11] ;  /* 0x0000000b06077984 */ /* 0x000ee20008000800 */
[----:B------:R-:W-:-:S05]  /*1010*/  IADD3 R2, P1, PT, R6, UR32, RZ ;  /* 0x0000002006027c10 */ /* 0x000fca000ff3e0ff */
[----:B------:R-:W-:-:S05]  /*1020*/  IMAD.X R3, RZ, RZ, UR33, P1 ;  /* 0x00000021ff037e24 */ /* 0x000fca00088e06ff */
[----:B---3--:R3:W4:Y:S01]  /*1030*/  ATOMG.E.EXCH.STRONG.GPU PT, RZ, [R2], R7 ;  /* 0x0000000702ff73a8 */ /* 0x00872200041ee100 */
[----:B------:R-:W-:-:S04]  /*1040*/  DEPBAR {5,4,3,2,1,0} ;  /* 0x0000003f0000791a */ /* 0x000fc80000000000 */
[----:B------:R-:W5:Y:S02]  /*1050*/  CCTL.E.C.LDCU.IV.DEEP [UR32] ;  /* 0x0000000020007540 */ /* 0x000f640009c08000 */
[----:B-----5:R3:W-:Y:S01]  /*1060*/  UTMACCTL.IV [UR32] ;  /* 0x00000000200079b9 */ /* 0x0207e20008000000 */
[----:B------:R-:W-:Y:S01]  /*1070*/  NOP ;  /* 0x0000000000007918 */ /* 0x000fe20000000000 */
.L_x_34:
[----:B------:R-:W-:Y:S05]  /*1080*/  @P0 BRA `(.L_x_35) ;  /* 0x00000000000c0947 */ /* 0x000fea0003800000 */
[----:B------:R0:W-:Y:S01]  /*1090*/  UTMACMDFLUSH ;  /* 0x00000000000079b7 */ /* 0x0001e20000000000 */
[----:B------:R-:W-:Y:S05]  /*10a0*/  @P0 BRA `(.L_x_35) ;  /* 0x0000000000040947 */ /* 0x000fea0003800000 */
[----:B------:R-:W-:-:S04]  /*10b0*/  DEPBAR.LE SB0, 0x0 ;  /* 0x000080000000791a */ /* 0x000fc80000000000 */
.L_x_35:
[----:B------:R-:W-:Y:S05]  /*10c0*/  WARPSYNC.ALL ;  /* 0x0000000000007948 */ /* 0x000fea0003800000 */
[----:B------:R-:W-:Y:S01]  /*10d0*/  NOP ;  /* 0x0000000000007918 */ /* 0x000fe20000000000 */
[----:B----4-:R-:W-:Y:S06]  /*10e0*/  BAR.SYNC.DEFER_BLOCKING 0x0 ;  /* 0x0000000000007b1d */ /* 0x010fec0000010000 */
[----:B------:R-:W-:Y:S02]  /*10f0*/  BSSY.RECONVERGENT B3, `(.L_x_36) ;  /* 0x000000b000037945 */ /* 0x000fe40003800200 */
[----:B------:R-:W-:Y:S06]  /*1100*/  BAR.SYNC.DEFER_BLOCKING 0x0 ;  /* 0x0000000000007b1d */ /* 0x000fec0000010000 */
[----:B------:R4:W-:Y:S01]  /*1110*/  @!P0 STS [R11], RZ ;  /* 0x000000ff0b008388 */ /* 0x0009e20000000800 */
[----:B------:R-:W-:Y:S01]  /*1120*/  NOP ;  /* 0x0000000000007918 */ /* 0x000fe20000000000 */
[----:B------:R-:W-:Y:S05]  /*1130*/  @P3 BRA `(.L_x_37) ;  /* 0x0000000000183947 */ /* 0x000fea0003800000 */
[----:B---3-5:R-:W3:Y:S01]  /*1140*/  LDS R2, [UR11+0x8] ;  /* 0x0000080bff027984 */ /* 0x028ee20008000800 */
[----:B------:R-:W5:Y:S01]  /*1150*/  LDC.64 R6, c[0x0][0x390] ;  /* 0x0000e400ff067b82 */ /* 0x000f620000000a00 */
[----:B------:R-:W-:Y:S02]  /*1160*/  IMAD.MOV.U32 R3, RZ, RZ, 0x70 ;  /* 0x00000070ff037424 */ /* 0x000fe400078e00ff */
[----:B-----5:R5:W-:Y:S03]  /*1170*/  STS.64 [UR11], R6 ;  /* 0x00000006ff007988 */ /* 0x020be60008000a0b */
[----:B---3--:R-:W-:-:S05]  /*1180*/  LOP3.LUT R2, R2, 0x10, R3, 0xd8, !PT ;  /* 0x0000001002027812 */ /* 0x008fca00078ed803 */
[----:B------:R5:W-:Y:S02]  /*1190*/  STS [UR11+0x8], R2 ;  /* 0x00000802ff007988 */ /* 0x000be4000800080b */
.L_x_37:
[----:B---3--:R-:W-:Y:S05]  /*11a0*/  BSYNC.RECONVERGENT B3 ;  /* 0x0000000000037941 */ /* 0x008fea0003800200 */
.L_x_36:
[----:B------:R-:W-:Y:S04]  /*11b0*/  BSSY.RECONVERGENT B4, `(.L_x_38) ;  /* 0x0000011000047945 */ /* 0x000fe80003800200 */
[----:B------:R-:W-:Y:S04]  /*11c0*/  BSSY.RELIABLE B3, `(.L_x_39) ;  /* 0x000000e000037945 */ /* 0x000fe80003800100 */
[----:B------:R-:W-:Y:S05]  /*11d0*/  @P3 BRA `(.L_x_40) ;  /* 0x0000000000243947 */ /* 0x000fea0003800000 */
[----:B-----5:R-:W3:Y:S01]  /*11e0*/  LDS R2, [UR11+0x34] ;  /* 0x0000340bff027984 */ /* 0x020ee20008000800 */
[----:B------:R-:W-:-:S05]  /*11f0*/  IMAD.MOV.U32 R3, RZ, RZ, 0x3f000000 ;  /* 0x3f000000ff037424 */ /* 0x000fca00078e00ff */
[----:B---3--:R-:W-:-:S05]  /*1200*/  LOP3.LUT R2, R2, 0xff000000, R3, 0xb8, !PT ;  /* 0xff00000002027812 */ /* 0x008fca00078eb803 */
[----:B------:R3:W-:Y:S01]  /*1210*/  STS [UR11+0x34], R2 ;  /* 0x00003402ff007988 */ /* 0x0007e2000800080b */
[----:B------:R-:W-:Y:S05]  /*1220*/  @P3 BRA `(.L_x_41) ;  /* 0x00000000001c3947 */ /* 0x000fea0003800000 */
[----:B---3--:R-:W3:Y:S01]  /*1230*/  LDS R2, [UR11+0x38] ;  /* 0x0000380bff027984 */ /* 0x008ee20008000800 */
[----:B------:R-:W-:-:S05]  /*1240*/  IMAD.MOV.U32 R3, RZ, RZ, 0x3f ;  /* 0x0000003fff037424 */ /* 0x000fca00078e00ff */
[----:B---3--:R-:W-:-:S05]  /*1250*/  LOP3.LUT R2, R2, 0xff, R3, 0xb8, !PT ;  /* 0x000000ff02027812 */ /* 0x008fca00078eb803 */
[----:B------:R3:W-:Y:S02]  /*1260*/  STS [UR11+0x38], R2 ;  /* 0x00003802ff007988 */ /* 0x0007e4000800080b */
.L_x_40:
[----:B------:R-:W-:Y:S05]  /*1270*/  @P3 BREAK.RELIABLE B3 ;  /* 0x0000000000033942 */ /* 0x000fea0003800100 */
[----:B------:R-:W-:Y:S05]  /*1280*/  @P3 BRA `(.L_x_42) ;  /* 0x00000000000c3947 */ /* 0x000fea0003800000 */
[----:B------:R2:W-:Y:S02]  /*1290*/  STS [UR11+0x20], R5 ;  /* 0x00002005ff007988 */ /* 0x0005e4000800080b */
.L_x_41:
[----:B------:R-:W-:Y:S05]  /*12a0*/  BSYNC.RELIABLE B3 ;  /* 0x0000000000037941 */ /* 0x000fea0003800100 */
.L_x_39:
[----:B------:R2:W-:Y:S02]  /*12b0*/  @!P3 STS [UR11+0x24], R4 ;  /* 0x00002404ff00b988 */ /* 0x0005e4000800080b */
.L_x_42:
[----:B------:R-:W-:Y:S05]  /*12c0*/  BSYNC.RECONVERGENT B4 ;  /* 0x0000000000047941 */ /* 0x000fea0003800200 */
.L_x_38:
[----:B------:R-:W-:Y:S05]  /*12d0*/  WARPSYNC.ALL ;  /* 0x0000000000007948 */ /* 0x000fea0003800000 */
[----:B------:R-:W-:Y:S01]  /*12e0*/  NOP ;  /* 0x0000000000007918 */ /* 0x000fe20000000000 */
[----:B------:R-:W-:Y:S04]  /*12f0*/  BSSY.RECONVERGENT B4, `(.L_x_43) ;  /* 0x000000e000047945 */ /* 0x000fe80003800200 */
[----:B------:R-:W-:Y:S05]  /*1300*/  @P3 BRA `(.L_x_44) ;  /* 0x0000000000303947 */ /* 0x000fea0003800000 */
[----:B------:R-:W2:Y:S02]  /*1310*/  LDS R3, [UR11+0x34] ;  /* 0x0000340bff037984 */ /* 0x000ea40008000800 */
[----:B--2---:R-:W2:Y:S02]  /*1320*/  LDC.64 R4, c[0x0][0x3b8] ;  /* 0x0000ee00ff047b82 */ /* 0x004ea40000000a00 */
[----:B---3-5:R-:W3:Y:S01]  /*1330*/  LDS R2, [UR11+0x1c] ;  /* 0x00001c0bff027984 */ /* 0x028ee20008000800 */
[C---:B--2---:R-:W-:Y:S01]  /*1340*/  SHF.L.U64.HI R5, R4.reuse, 0x1, R5 ;  /* 0x0000000104057819 */ /* 0x044fe20000010205 */
[----:B------:R-:W-:-:S03]  /*1350*/  IMAD.SHL.U32 R4, R4, 0x2, RZ ;  /* 0x0000000204047824 */ /* 0x000fc600078e00ff */
[--C-:B------:R-:W-:Y:S02]  /*1360*/  SHF.R.U32.HI R7, RZ, 0x4, R5.reuse ;  /* 0x00000004ff077819 */ /* 0x100fe40000011605 */
[----:B------:R-:W-:-:S05]  /*1370*/  SHF.R.U64 R4, R4, 0x4, R5 ;  /* 0x0000000404047819 */ /* 0x000fca0000001205 */
[----:B------:R2:W-:Y:S01]  /*1380*/  STS [UR11+0xc], R4 ;  /* 0x00000c04ff007988 */ /* 0x0005e2000800080b */
[----:B------:R-:W-:Y:S02]  /*1390*/  LOP3.LUT R3, R3, 0x7, RZ, 0xb8, !PT ;  /* 0x0000000703037812 */ /* 0x000fe400078eb8ff */
[----:B---3--:R-:W-:-:S03]  /*13a0*/  LOP3.LUT R2, R2, 0xf, R7, 0xb8, !PT ;  /* 0x0000000f02027812 */ /* 0x008fc600078eb807 */
[----:B------:R2:W-:Y:S04]  /*13b0*/  STS [UR11+0x34], R3 ;  /* 0x00003403ff007988 */ /* 0x0005e8000800080b */
[----:B------:R2:W-:Y:S02]  /*13c0*/  STS [UR11+0x1c], R2 ;  /* 0x00001c02ff007988 */ /* 0x0005e4000800080b */
.L_x_44:
[----:B------:R-:W-:Y:S05]  /*13d0*/  BSYNC.RECONVERGENT B4 ;  /* 0x0000000000047941 */ /* 0x000fea0003800200 */
.L_x_43:
[----:B------:R-:W-:Y:S04]  /*13e0*/  BSSY.RECONVERGENT B5, `(.L_x_45) ;  /* 0x000001a000057945 */ /* 0x000fe80003800200 */
[----:B------:R-:W-:Y:S04]  /*13f0*/  BSSY.RELIABLE B4, `(.L_x_46) ;  /* 0x0000015000047945 */ /* 0x000fe80003800100 */
[----:B------:R-:W-:Y:S05]  /*1400*/  @P3 BRA `(.L_x_47) ;  /* 0x0000000000203947 */ /* 0x000fea0003800000 */
[----:B--23-5:R-:W2:Y:S02]  /*1410*/  LDS R2, [UR11+0x34] ;  /* 0x0000340bff027984 */ /* 0x02cea40008000800 */
[----:B--2---:R-:W-:-:S05]  /*1420*/  LOP3.LUT R2, R2, 0x38, RZ, 0xb8, !PT ;  /* 0x0000003802027812 */ /* 0x004fca00078eb8ff */
[----:B------:R2:W-:Y:S01]  /*1430*/  STS [UR11+0x34], R2 ;  /* 0x00003402ff007988 */ /* 0x0005e2000800080b */
[----:B------:R-:W-:Y:S05]  /*1440*/  @P3 BRA `(.L_x_48) ;  /* 0x0000000000203947 */ /* 0x000fea0003800000 */
[----:B--2---:R-:W2:Y:S01]  /*1450*/  LDS R2, [UR11+0x8] ;  /* 0x0000080bff027984 */ /* 0x004ea20008000800 */
[----:B------:R-:W-:-:S05]  /*1460*/  IMAD.MOV.U32 R3, RZ, RZ, 0x780 ;  /* 0x00000780ff037424 */ /* 0x000fca00078e00ff */
[----:B--2---:R-:W-:-:S05]  /*1470*/  LOP3.LUT R2, R2, 0x300, R3, 0xd8, !PT ;  /* 0x0000030002027812 */ /* 0x004fca00078ed803 */
[----:B------:R2:W-:Y:S02]  /*1480*/  STS [UR11+0x8], R2 ;  /* 0x00000802ff007988 */ /* 0x0005e4000800080b */
.L_x_47:
[----:B------:R-:W-:Y:S05]  /*1490*/  @P3 BRA `(.L_x_49) ;  /* 0x0000000000283947 */ /* 0x000fea0003800000 */
[----:B--23-5:R-:W2:Y:S02]  /*14a0*/  LDS R2, [UR11+0x8] ;  /* 0x0000080bff027984 */ /* 0x02cea40008000800 */
[----:B--2---:R-:W-:-:S05]  /*14b0*/  LOP3.LUT R2, R2, 0x1800, RZ, 0xb8, !PT ;  /* 0x0000180002027812 */ /* 0x004fca00078eb8ff */
[----:B------:R3:W-:Y:S02]  /*14c0*/  STS [UR11+0x8], R2 ;  /* 0x00000802ff007988 */ /* 0x0007e4000800080b */
.L_x_48:
[----:B------:R-:W-:Y:S05]  /*14d0*/  @P3 BREAK.RELIABLE B4 ;  /* 0x0000000000043942 */ /* 0x000fea0003800100 */
[----:B------:R-:W-:Y:S05]  /*14e0*/  @P3 BRA `(.L_x_50) ;  /* 0x0000000000243947 */ /* 0x000fea0003800000 */
[----:B--23--:R-:W2:Y:S01]  /*14f0*/  LDS R2, [UR11+0x8] ;  /* 0x0000080bff027984 */ /* 0x00cea20008000800 */
[----:B------:R-:W-:-:S05]  /*1500*/  IMAD.MOV.U32 R3, RZ, RZ, 0x6000 ;  /* 0x00006000ff037424 */ /* 0x000fca00078e00ff */
[----:B--2---:R-:W-:-:S04]  /*1510*/  LOP3.LUT R2, R2, 0x6000, R3, 0xd8, !PT ;  /* 0x0000600002027812 */ /* 0x004fc800078ed803 */
[----:B------:R-:W-:-:S05]  /*1520*/  LOP3.LUT R2, R2, 0x400000, RZ, 0xb8, !PT ;  /* 0x0040000002027812 */ /* 0x000fca00078eb8ff */
[----:B------:R2:W-:Y:S02]  /*1530*/  STS [UR11+0x8], R2 ;  /* 0x00000802ff007988 */ /* 0x0005e4000800080b */
.L_x_49:
[----:B------:R-:W-:Y:S05]  /*1540*/  BSYNC.RELIABLE B4 ;  /* 0x0000000000047941 */ /* 0x000fea0003800100 */
.L_x_46:
[----:B--23-5:R-:W2:Y:S02]  /*1550*/  @!P3 LDS R2, [UR11+0x8] ;  /* 0x0000080bff02b984 */ /* 0x02cea40008000800 */
[----:B--2---:R-:W-:-:S05]  /*1560*/  @!P3 LOP3.LUT R2, R2, 0x8000, RZ, 0xb8, !PT ;  /* 0x000080000202b812 */ /* 0x004fca00078eb8ff */
[----:B------:R5:W-:Y:S02]  /*1570*/  @!P3 STS [UR11+0x8], R2 ;  /* 0x00000802ff00b988 */ /* 0x000be4000800080b */
.L_x_50:
[----:B------:R-:W-:Y:S05]  /*1580*/  BSYNC.RECONVERGENT B5 ;  /* 0x0000000000057941 */ /* 0x000fea0003800200 */
.L_x_45:
[----:B------:R-:W-:Y:S05]  /*1590*/  WARPSYNC.ALL ;  /* 0x0000000000007948 */ /* 0x000fea0003800000 */
[----:B------:R-:W-:Y:S01]  /*15a0*/  NOP ;  /* 0x0000000000007918 */ /* 0x000fe20000000000 */
[----:B------:R-:W-:-:S04]  /*15b0*/  UIADD3 UR4, UPT, UPT, UR4, 0x100, URZ ;  /* 0x0000010004047890 */ /* 0x000fc8000fffe0ff */
[----:B------:R-:W-:-:S04]  /*15c0*/  UIADD3 UR12, UP0, UPT, UR4, UR12, URZ ;  /* 0x0000000c040c7290 */ /* 0x000fc8000ff1e0ff */
[----:B------:R-:W-:Y:S01]  /*15d0*/  ULEA.HI.X.SX32 UR13, UR4, UR13, 0x1, UP0 ;  /* 0x0000000d040d7291 */ /* 0x000fe200080f0eff */
[----:B------:R-:W-:Y:S11]  /*15e0*/  @P0 BRA `(.L_x_51) ;  /* 0x0000000000300947 */ /* 0x000ff60003800000 */
[----:B--23-5:R-:W2:Y:S01]  /*15f0*/  S2R R2, SR_LANEID ;  /* 0x0000000000027919 */ /* 0x02cea20000000000 */
[----:B------:R-:W-:Y:S05]  /*1600*/  WARPSYNC.ALL ;  /* 0x0000000000007948 */ /* 0x000fea0003800000 */
[----:B------:R-:W-:Y:S01]  /*1610*/  NOP ;  /* 0x0000000000007918 */ /* 0x000fe20000000000 */
[----:B--2---:R-:W-:-:S05]  /*1620*/  IMAD.SHL.U32 R4, R2, 0x4, RZ ;  /* 0x0000000402047824 */ /* 0x004fca00078e00ff */
[----:B------:R-:W2:Y:S01]  /*1630*/  LDS R5, [R4+UR11] ;  /* 0x0000000b04057984 */ /* 0x000ea20008000800 */
[----:B------:R-:W-:-:S05]  /*1640*/  IADD3 R2, P1, PT, R4, UR12, RZ ;  /* 0x0000000c04027c10 */ /* 0x000fca000ff3e0ff */
[----:B------:R-:W-:-:S05]  /*1650*/  IMAD.X R3, RZ, RZ, UR13, P1 ;  /* 0x0000000dff037e24 */ /* 0x000fca00088e06ff */
[----:B--2---:R2:W3:Y:S01]  /*1660*/  ATOMG.E.EXCH.STRONG.GPU PT, RZ, [R2], R5 ;  /* 0x0000000502ff73a8 */ /* 0x0044e200041ee100 */
[----:B------:R-:W-:-:S04]  /*1670*/  DEPBAR {5,4,3,2,1,0} ;  /* 0x0000003f0000791a */ /* 0x000fc80000000000 */
[----:B------:R-:W5:Y:S02]  /*1680*/  CCTL.E.C.LDCU.IV.DEEP [UR12] ;  /* 0x000000000c007540 */ /* 0x000f640009c08000 */
[----:B-----5:R2:W-:Y:S01]  /*1690*/  UTMACCTL.IV [UR12] ;  /* 0x000000000c0079b9 */ /* 0x0205e20008000000 */
[----:B------:R-:W-:Y:S01]  /*16a0*/  NOP ;  /* 0x0000000000007918 */ /* 0x000fe20000000000 */
.L_x_51:
[----:B------:R-:W-:Y:S05]  /*16b0*/  @P0 BRA `(.L_x_52) ;  /* 0x00000000000c0947 */ /* 0x000fea0003800000 */
[----:B------:R0:W-:Y:S01]  /*16c0*/  UTMACMDFLUSH ;  /* 0x00000000000079b7 */ /* 0x0001e20000000000 */
[----:B------:R-:W-:Y:S05]  /*16d0*/  @P0 BRA `(.L_x_52) ;  /* 0x0000000000040947 */ /* 0x000fea0003800000 */
[----:B------:R-:W-:-:S04]  /*16e0*/  DEPBAR.LE SB0, 0x0 ;  /* 0x000080000000791a */ /* 0x000fc80000000000 */
.L_x_52:
[----:B------:R-:W-:Y:S05]  /*16f0*/  WARPSYNC.ALL ;  /* 0x0000000000007948 */ /* 0x000fea0003800000 */
[----:B------:R-:W-:Y:S01]  /*1700*/  NOP ;  /* 0x0000000000007918 */ /* 0x000fe20000000000 */
[----:B---3--:R-:W-:Y:S01]  /*1710*/  BAR.SYNC.DEFER_BLOCKING 0x0 ;  /* 0x0000000000007b1d */ /* 0x008fe20000010000 */
[----:B--2--5:R-:W-:Y:S01]  /*1720*/  SHF.R.U32.HI R2, RZ, 0x5, R0 ;  /* 0x00000005ff027819 */ /* 0x024fe20000011600 */
[----:B------:R-:W-:-:S03]  /*1730*/  USHF.L.U32 UR7, UR7, 0x8, URZ ;  /* 0x0000000807077899 */ /* 0x000fc600080006ff */
[----:B------:R-:W-:Y:S01]  /*1740*/  R2UR UR14, R2 ;  /* 0x00000000020e72ca */ /* 0x000fe200000e0000 */
[----:B------:R-:W-:Y:S01]  /*1750*/  VOTEU.ALL UP0, P3 ;  /* 0x0000000000ff7886 */ /* 0x000fe20001800000 */
[----:B------:R-:W-:Y:S01]  /*1760*/  UMOV UR4, 0x1 ;  /* 0x0000000100047882 */ /* 0x000fe20000000000 */
[----:B------:R-:W-:Y:S01]  /*1770*/  VOTEU.ALL UP1, P3 ;  /* 0x0000000000ff7886 */ /* 0x000fe20001820000 */
[----:B------:R-:W-:Y:S02]  /*1780*/  BSSY.RECONVERGENT B5, `(.L_x_53) ;  /* 0x0000018000057945 */ /* 0x000fe40003800200 */
[----:B------:R-:W-:-:S04]  /*1790*/  @!UP0 UIADD3 UR16, UPT, UPT, -UR4, 0x100000, URZ ;  /* 0x0010000004108890 */ /* 0x000fc8000fffe1ff */
[----:B------:R-:W-:Y:S02]  /*17a0*/  @!UP0 USHF.L.U32 UR17, UR16, 0xb, URZ ;  /* 0x0000000b10118899 */ /* 0x000fe400080006ff */
[----:B------:R-:W-:Y:S02]  /*17b0*/  @!UP0 USHF.L.U32 UR16, UR16, 0x1, URZ ;  /* 0x0000000110108899 */ /* 0x000fe400080006ff */
[----:B------:R-:W-:-:S04]  /*17c0*/  @!UP0 UIADD3 UR4, UPT, UPT, -UR4, 0x100000, URZ ;  /* 0x0010000004048890 */ /* 0x000fc8000fffe1ff */
[----:B------:R-:W-:Y:S02]  /*17d0*/  @!UP0 USHF.L.U32 UR5, UR4, 0xb, URZ ;  /* 0x0000000b04058899 */ /* 0x000fe400080006ff */
[----:B------:R-:W-:Y:S01]  /*17e0*/  @!UP0 USHF.L.U32 UR4, UR4, 0x1, URZ ;  /* 0x0000000104048899 */ /* 0x000fe200080006ff */
[----:B------:R-:W-:Y:S01]  /*17f0*/  VOTEU.ALL UP0, P3 ;  /* 0x0000000000ff7886 */ /* 0x000fe20001800000 */
[----:B------:R-:W2:Y:S04]  /*1800*/  FENCE.VIEW.ASYNC.S ;  /* 0x00000000000073c6 */ /* 0x000ea80000000000 */
[----:B--2---:R2:W3:Y:S06]  /*1810*/  @!UP0 SYNCS.EXCH.64 URZ, [UR11+0x50000], UR16 ;  /* 0x050000100bff85b2 */ /* 0x0044ec0008000100 */
[----:B------:R2:W3:Y:S02]  /*1820*/  @!UP1 SYNCS.EXCH.64 URZ, [UR11+0x50020], UR4 ;  /* 0x050020040bff95b2 */ /* 0x0004e40008000100 */
[----:B---3--:R-:W-:Y:S06]  /*1830*/  BAR.SYNC.DEFER_BLOCKING 0x0 ;  /* 0x0000000000007b1d */ /* 0x008fec0000010000 */
[----:B------:R-:W-:Y:S05]  /*1840*/  @P3 BRA `(.L_x_54) ;  /* 0x00000000002c3947 */ /* 0x000fea0003800000 */
[----:B--2---:R-:W-:Y:S02]  /*1850*/  UMOV UR4, 0x1 ;  /* 0x0000000100047882 */ /* 0x004fe40000000000 */
[----:B------:R-:W-:-:S04]  /*1860*/  UIADD3 UR16, UPT, UPT, -UR4, 0x100000, URZ ;  /* 0x0010000004107890 */ /* 0x000fc8000fffe1ff */
[----:B------:R-:W-:Y:S02]  /*1870*/  USHF.L.U32 UR17, UR16, 0xb, URZ ;  /* 0x0000000b10117899 */ /* 0x000fe400080006ff */
[----:B------:R-:W-:Y:S02]  /*1880*/  USHF.L.U32 UR16, UR16, 0x1, URZ ;  /* 0x0000000110107899 */ /* 0x000fe400080006ff */
[----:B------:R-:W-:-:S04]  /*1890*/  UIADD3 UR4, UPT, UPT, -UR4, 0x100000, URZ ;  /* 0x0010000004047890 */ /* 0x000fc8000fffe1ff */
[----:B------:R-:W-:Y:S02]  /*18a0*/  USHF.L.U32 UR5, UR4, 0xb, URZ ;  /* 0x0000000b04057899 */ /* 0x000fe400080006ff */
[----:B------:R-:W-:Y:S01]  /*18b0*/  USHF.L.U32 UR4, UR4, 0x1, URZ ;  /* 0x0000000104047899 */ /* 0x000fe200080006ff */
[----:B------:R-:W2:Y:S03]  /*18c0*/  FENCE.VIEW.ASYNC.S ;  /* 0x00000000000073c6 */ /* 0x000ea60000000000 */
[----:B--2---:R3:W5:Y:S08]  /*18d0*/  SYNCS.EXCH.64 URZ, [UR11+0x50008], UR16 ;  /* 0x050008100bff75b2 */ /* 0x0047700008000100 */
[----:B------:R3:W2:Y:S02]  /*18e0*/  SYNCS.EXCH.64 URZ, [UR11+0x50028], UR4 ;  /* 0x050028040bff75b2 */ /* 0x0006a40008000100 */
[----:B---3--:R-:W-:Y:S01]  /*18f0*/  NOP ;  /* 0x0000000000007918 */ /* 0x008fe20000000000 */
.L_x_54:
[----:B--2---:R-:W-:Y:S05]  /*1900*/  BSYNC.RECONVERGENT B5 ;  /* 0x0000000000057941 */ /* 0x004fea0003800200 */
.L_x_53:
[----:B-----5:R-:W-:Y:S06]  /*1910*/  BAR.SYNC.DEFER_BLOCKING 0x0 ;  /* 0x0000000000007b1d */ /* 0x020fec0000010000 */
[----:B------:R-:W-:Y:S04]  /*1920*/  BSSY.RECONVERGENT B5, `(.L_x_55) ;  /* 0x000000d000057945 */ /* 0x000fe80003800200 */
[----:B------:R-:W-:Y:S05]  /*1930*/  @P3 BRA `(.L_x_56) ;  /* 0x00000000002c3947 */ /* 0x000fea0003800000 */
[----:B------:R-:W-:Y:S02]  /*1940*/  UMOV UR4, 0x1 ;  /* 0x0000000100047882 */ /* 0x000fe40000000000 */
[----:B------:R-:W-:-:S04]  /*1950*/  UIADD3 UR16, UPT, UPT, -UR4, 0x100000, URZ ;  /* 0x0010000004107890 */ /* 0x000fc8000fffe1ff */
[----:B------:R-:W-:Y:S02]  /*1960*/  USHF.L.U32 UR17, UR16, 0xb, URZ ;  /* 0x0000000b10117899 */ /* 0x000fe400080006ff */
[----:B------:R-:W-:Y:S02]  /*1970*/  USHF.L.U32 UR16, UR16, 0x1, URZ ;  /* 0x0000000110107899 */ /* 0x000fe400080006ff */
[----:B------:R-:W-:-:S04]  /*1980*/  UIADD3 UR4, UPT, UPT, -UR4, 0x100000, URZ ;  /* 0x0010000004047890 */ /* 0x000fc8000fffe1ff */
[----:B------:R-:W-:Y:S02]  /*1990*/  USHF.L.U32 UR5, UR4, 0xb, URZ ;  /* 0x0000000b04057899 */ /* 0x000fe400080006ff */
[----:B------:R-:W-:Y:S01]  /*19a0*/  USHF.L.U32 UR4, UR4, 0x1, URZ ;  /* 0x0000000104047899 */ /* 0x000fe200080006ff */
[----:B------:R-:W2:Y:S03]  /*19b0*/  FENCE.VIEW.ASYNC.S ;  /* 0x00000000000073c6 */ /* 0x000ea60000000000 */
[----:B--2---:R2:W3:Y:S08]  /*19c0*/  SYNCS.EXCH.64 URZ, [UR11+0x50010], UR16 ;  /* 0x050010100bff75b2 */ /* 0x0044f00008000100 */
[----:B------:R2:W5:Y:S01]  /*19d0*/  SYNCS.EXCH.64 URZ, [UR11+0x50030], UR4 ;  /* 0x050030040bff75b2 */ /* 0x0005620008000100 */
[----:B------:R-:W-:Y:S01]  /*19e0*/  NOP ;  /* 0x0000000000007918 */ /* 0x000fe20000000000 */
.L_x_56:
[----:B--2---:R-:W-:Y:S05]  /*19f0*/  BSYNC.RECONVERGENT B5 ;  /* 0x0000000000057941 */ /* 0x004fea0003800200 */
.L_x_55:
[----:B---3-5:R-:W-:Y:S01]  /*1a00*/  BAR.SYNC.DEFER_BLOCKING 0x0 ;  /* 0x0000000000007b1d */ /* 0x028fe20000010000 */
[----:B------:R-:W-:Y:S01]  /*1a10*/  UIADD3 UR6, UPT, UPT, UR11, 0x50020, URZ ;  /* 0x000500200b067890 */ /* 0x000fe2000fffe0ff */
[----:B------:R-:W-:Y:S01]  /*1a20*/  ISETP.GE.AND P0, PT, R13, 0x1, PT ;  /* 0x000000010d00780c */ /* 0x000fe20003f06270 */
[----:B------:R-:W-:-:S03]  /*1a30*/  USHF.L.U32 UR23, UR15, 0x6, URZ ;  /* 0x000000060f177899 */ /* 0x000fc600080006ff */
        /* <DEDUP_REMOVED lines=13> */
.L_x_58:
[----:B--2---:R-:W-:Y:S05]  /*1b10*/  BSYNC.RECONVERGENT B5 ;  /* 0x0000000000057941 */ /* 0x004fea0003800200 */
.L_x_57:
[----:B------:R-:W-:Y:S05]  /*1b20*/  @!P0 BRA `(.L_x_59) ;  /* 0x0000000c00508947 */ /* 0x000fea0003800000 */
[----:B---3-5:R-:W-:Y:S01]  /*1b30*/  BAR.SYNC.DEFER_BLOCKING 0x0 ;  /* 0x0000000000007b1d */ /* 0x028fe20000010000 */
[----:B------:R-:W-:Y:S01]  /*1b40*/  ELECT P1, URZ, PT ;  /* 0x0000000000ff782f */ /* 0x000fe20003820000 */
[----:B------:R-:W-:Y:S01]  /*1b50*/  @!P3 IMAD.MOV.U32 R2, RZ, RZ, 0x14000 ;  /* 0x00014000ff02b424 */ /* 0x000fe200078e00ff */
[----:B------:R-:W-:Y:S02]  /*1b60*/  ULOP3.LUT UR4, UR14, 0x1, URZ, 0xc0, !UPT ;  /* 0x000000010e047892 */ /* 0x000fe4000f8ec0ff */
[C---:B------:R-:W-:Y:S02]  /*1b70*/  ISETP.LT.U32.AND P1, PT, R10.reuse, 0x40, P1 ;  /* 0x000000400a00780c */ /* 0x040fe40000f21070 */
[----:B------:R-:W-:Y:S01]  /*1b80*/  ELECT P0, URZ, PT ;  /* 0x0000000000ff782f */ /* 0x000fe20003800000 */
[----:B------:R-:W-:Y:S02]  /*1b90*/  ULEA UR5, UR4, UR11, 0xd ;  /* 0x0000000b04057291 */ /* 0x000fe4000f8e68ff */
[----:B------:R-:W-:Y:S01]  /*1ba0*/  USHF.L.U32 UR22, UR4, 0x6, URZ ;  /* 0x0000000604167899 */ /* 0x000fe200080006ff */
[----:B------:R-:W-:Y:S01]  /*1bb0*/  ISETP.LT.U32.AND P0, PT, R10, 0x40, P0 ;  /* 0x000000400a00780c */ /* 0x000fe20000701070 */
[----:B------:R-:W-:Y:S01]  /*1bc0*/  UIMAD UR16, UR4, 0x6000, UR5 ;  /* 0x00006000041078a4 */ /* 0x000fe2000f8e0205 */
[----:B------:R-:W-:-:S04]  /*1bd0*/  UMOV UR19, UR7 ;  /* 0x0000000700137c82 */ /* 0x000fc80008000000 */
[----:B------:R-:W-:Y:S01]  /*1be0*/  UMOV UR18, UR22 ;  /* 0x0000001600127c82 */ /* 0x000fe20008000000 */
[----:B------:R-:W-:Y:S01]  /*1bf0*/  VOTEU.ANY UP0, P1 ;  /* 0x0000000000ff7886 */ /* 0x000fe20000800100 */
[----:B------:R-:W-:-:S04]  /*1c00*/  VOTEU.ANY UP2, P1 ;  /* 0x0000000000ff7886 */ /* 0x000fc80000840100 */
[----:B------:R-:W-:Y:S01]  /*1c10*/  @UP0 UIADD3 UR20, UPT, UPT, UR5, 0x40000, URZ ;  /* 0x0004000005140890 */ /* 0x000fe2000fffe0ff */
[----:B------:R2:W-:Y:S01]  /*1c20*/  @!P3 SYNCS.ARRIVE.TRANS64 RZ, [UR11+0x50000], R2 ;  /* 0x05000002ffffb9a7 */ /* 0x0005e2000800000b */
[----:B------:R-:W-:Y:S01]  /*1c30*/  @UP0 UIADD3 UR21, UPT, UPT, UR11, 0x50000, URZ ;  /* 0x000500000b150890 */ /* 0x000fe2000fffe0ff */
[----:B------:R-:W-:Y:S06]  /*1c40*/  BAR.SYNC.DEFER_BLOCKING 0x0 ;  /* 0x0000000000007b1d */ /* 0x000fec0000010000 */
[----:B------:R-:W-:Y:S01]  /*1c50*/  VOTEU.ANY UP1, P0 ;  /* 0x0000000000ff7886 */ /* 0x000fe20000020100 */
[----:B------:R-:W-:-:S04]  /*1c60*/  VOTEU.ANY UP0, P0 ;  /* 0x0000000000ff7886 */ /* 0x000fc80000000100 */
[----:B------:R-:W-:Y:S01]  /*1c70*/  @UP1 UIADD3 UR17, UPT, UPT, UR11, 0x50000, URZ ;  /* 0x000500000b111890 */ /* 0x000fe2000fffe0ff */
[----:B------:R2:W-:Y:S01]  /*1c80*/  @UP2 UTMALDG.2D [UR20], [UR8] ;  /* 0x00000014080025b4 */ /* 0x0005e20008008000 */
[----:B------:R3:W-:Y:S06]  /*1c90*/  MEMBAR.ALL.CTA ;  /* 0x0000000000007992 */ /* 0x0007ec0000008000 */
[----:B---3--:R-:W3:Y:S02]  /*1ca0*/  FENCE.VIEW.ASYNC.S ;  /* 0x00000000000073c6 */ /* 0x008ee40000000000 */
[----:B---3--:R-:W-:Y:S06]  /*1cb0*/  BAR.SYNC.DEFER_BLOCKING 0x0 ;  /* 0x0000000000007b1d */ /* 0x008fec0000010000 */
[----:B------:R2:W-:Y:S01]  /*1cc0*/  @UP0 UTMALDG.2D [UR16], [UR32] ;  /* 0x00000010200005b4 */ /* 0x0005e20008008000 */
[----:B------:R-:W-:Y:S01]  /*1cd0*/  UISETP.NE.U32.AND UP0, UPT, UR14, URZ, UPT ;  /* 0x000000ff0e00728c */ /* 0x000fe2000bf05070 */
[----:B------:R-:W-:Y:S06]  /*1ce0*/  BAR.SYNC.DEFER_BLOCKING 0x0 ;  /* 0x0000000000007b1d */ /* 0x000fec0000010000 */
[----:B------:R-:W3:Y:S02]  /*1cf0*/  SYNCS.PHASECHK.TRANS64.TRYWAIT P0, [UR11+0x50000], RZ ;  /* 0x050000ffff0075a7 */ /* 0x000ee4000800110b */
[----:B--23--:R-:W-:Y:S05]  /*1d00*/  @!P0 BRA `(.L_x_60) ;  /* 0x0000001400a88947 */ /* 0x00cfea0003800000 */
.L_x_78:
[----:B------:R-:W-:Y:S05]  /*1d10*/  BRA.U UP0, `(.L_x_61) ;  /* 0x0000000100c87547 */ /* 0x000fea000b800000 */
[----:B------:R-:W-:Y:S02]  /*1d20*/  USHF.R.U32.HI UR16, URZ, 0x4, UR11 ;  /* 0x00000004ff107899 */ /* 0x000fe4000801160b */
[----:B------:R-:W-:Y:S02]  /*1d30*/  UIADD3 UR15, UPT, UPT, UR11, 0x40000, URZ ;  /* 0x000400000b0f7890 */ /* 0x000fe4000fffe0ff */
[----:B------:R-:W-:Y:S02]  /*1d40*/  USGXT.U32 UR16, UR16, 0xe ;  /* 0x0000000e1010789a */ /* 0x000fe40008000000 */
[----:B------:R-:W-:Y:S02]  /*1d50*/  USHF.R.U32.HI UR15, URZ, 0x4, UR15 ;  /* 0x00000004ff0f7899 */ /* 0x000fe4000801160f */
[----:B------:R-:W-:Y:S02]  /*1d60*/  UIADD3 UR50, UP0, UPT, UR16, 0x2, URZ ;  /* 0x0000000210327890 */ /* 0x000fe4000ff1e0ff */
[----:B------:R-:W-:Y:S01]  /*1d70*/  USGXT.U32 UR18, UR15, 0xe ;  /* 0x0000000e0f12789a */ /* 0x000fe20008000000 */
[----:B------:R-:W-:Y:S01]  /*1d80*/  UMOV UR5, URZ ;  /* 0x000000ff00057c82 */ /* 0x000fe20008000000 */
[----:B------:R-:W-:Y:S01]  /*1d90*/  UMOV UR4, URZ ;  /* 0x000000ff00047c82 */ /* 0x000fe20008000000 */
[----:B------:R-:W-:-:S02]  /*1da0*/  UIADD3.X UR51, UPT, UPT, UR5, 0x40004040, URZ, UP0, !UPT ;  /* 0x4000404005337890 */ /* 0x000fc400087fe4ff */
[----:B------:R-:W-:Y:S02]  /*1db0*/  UIADD3 UR48, UP0, UPT, UR18, 0x2, URZ ;  /* 0x0000000212307890 */ /* 0x000fe4000ff1e0ff */
[----:B------:R-:W-:Y:S02]  /*1dc0*/  UIADD3.64 UR24, UPT, UPT, UR50, 0x2, URZ ;  /* 0x0000000232187897 */ /* 0x000fe4000fffe0ff */
[----:B------:R-:W-:Y:S02]  /*1dd0*/  UIADD3.X UR49, UPT, UPT, UR4, 0x40004040, URZ, UP0, !UPT ;  /* 0x4000404004317890 */ /* 0x000fe400087fe4ff */
[----:B------:R-:W-:Y:S02]  /*1de0*/  UIADD3.64 UR28, UPT, UPT, UR50, 0x4, URZ ;  /* 0x00000004321c7897 */ /* 0x000fe4000fffe0ff */
[----:B------:R-:W-:Y:S02]  /*1df0*/  UIADD3.64 UR4, UPT, UPT, UR48, 0x2, URZ ;  /* 0x0000000230047897 */ /* 0x000fe4000fffe0ff */
[----:B------:R-:W-:-:S02]  /*1e00*/  UIADD3.64 UR26, UPT, UPT, UR48, 0x4, URZ ;  /* 0x00000004301a7897 */ /* 0x000fc4000fffe0ff */
[----:B------:R-:W-:Y:S02]  /*1e10*/  UIADD3.64 UR34, UPT, UPT, UR50, 0x7fe, URZ ;  /* 0x000007fe32227897 */ /* 0x000fe4000fffe0ff */
[----:B------:R-:W-:Y:S02]  /*1e20*/  UIADD3.64 UR30, UPT, UPT, UR48, 0x1fe, URZ ;  /* 0x000001fe301e7897 */ /* 0x000fe4000fffe0ff */
[----:B------:R-:W-:Y:S02]  /*1e30*/  UIADD3.64 UR38, UPT, UPT, UR50, 0x800, URZ ;  /* 0x0000080032267897 */ /* 0x000fe4000fffe0ff */
[----:B------:R-:W-:Y:S02]  /*1e40*/  UIADD3.64 UR36, UPT, UPT, UR48, 0x200, URZ ;  /* 0x0000020030247897 */ /* 0x000fe4000fffe0ff */
[----:B------:R-:W-:Y:S02]  /*1e50*/  UIADD3.64 UR42, UPT, UPT, UR50, 0x802, URZ ;  /* 0x00000802322a7897 */ /* 0x000fe4000fffe0ff */
[----:B------:R-:W-:Y:S01]  /*1e60*/  UIADD3.64 UR40, UPT, UPT, UR48, 0x202, URZ ;  /* 0x0000020230287897 */ /* 0x000fe2000fffe0ff */
[----:B------:R-:W-:Y:S01]  /*1e70*/  UMOV UR20, 0x0 ;  /* 0x0000000000147882 */ /* 0x000fe20000000000 */
[----:B------:R-:W-:Y:S01]  /*1e80*/  UMOV UR21, 0x4400010 ;  /* 0x0440001000157882 */ /* 0x000fe20000000000 */
[----:B------:R-:W-:Y:S01]  /*1e90*/  UIADD3.64 UR46, UPT, UPT, UR50, 0x804, URZ ;  /* 0x00000804322e7897 */ /* 0x000fe2000fffe0ff */
[----:B------:R-:W-:Y:S01]  /*1ea0*/  UMOV UR17, 0x40004040 ;  /* 0x4000404000117882 */ /* 0x000fe20000000000 */
[----:B------:R-:W-:Y:S01]  /*1eb0*/  UIADD3.64 UR44, UPT, UPT, UR48, 0x204, URZ ;  /* 0x00000204302c7897 */ /* 0x000fe2000fffe0ff */
[----:B------:R-:W-:Y:S01]  /*1ec0*/  UMOV UR19, 0x40004040 ;  /* 0x4000404000137882 */ /* 0x000fe20000000000 */
[----:B------:R-:W-:Y:S01]  /*1ed0*/  UMOV UR52, 0x0 ;  /* 0x0000000000347882 */ /* 0x000fe20000000000 */
[----:B------:R-:W-:Y:S01]  /*1ee0*/  UMOV UR53, 0x4400010 ;  /* 0x0440001000357882 */ /* 0x000fe20000000000 */
[----:B------:R-:W-:Y:S01]  /*1ef0*/  UMOV UR54, 0x0 ;  /* 0x0000000000367882 */ /* 0x000fe20000000000 */
[----:B------:R-:W-:Y:S01]  /*1f00*/  UMOV UR55, 0x4400010 ;  /* 0x0440001000377882 */ /* 0x000fe20000000000 */
[----:B------:R2:W-:Y:S01]  /*1f10*/  UTCHMMA gdesc[UR18], gdesc[UR16], tmem[UR10], tmem[UR20], idesc[UR21], !UPT ;  /* 0x00ff1410120075ea */ /* 0x0005e2000f80000a */
[----:B------:R-:W-:Y:S01]  /*1f20*/  UMOV UR56, 0x0 ;  /* 0x0000000000387882 */ /* 0x000fe20000000000 */
[----:B------:R-:W-:Y:S01]  /*1f30*/  UMOV UR57, 0x4400010 ;  /* 0x0440001000397882 */ /* 0x000fe20000000000 */
[----:B------:R2:W-:Y:S01]  /*1f40*/  UTCHMMA gdesc[UR48], gdesc[UR50], tmem[UR10], tmem[UR52], idesc[UR53], UPT ;  /* 0x00ff3432300075ea */ /* 0x0005e2000b80000a */
        /* <DEDUP_REMOVED lines=12> */
[----:B------:R2:W-:Y:S01]  /*2010*/  UTCHMMA gdesc[UR40], gdesc[UR42], tmem[UR10], tmem[UR62], idesc[UR63], UPT ;  /* 0x00ff3e2a280075ea */ /* 0x0005e2000b80000a */
[----:B------:R2:W-:Y:S01]  /*2020*/  UTCHMMA gdesc[UR44], gdesc[UR46], tmem[UR10], tmem[UR64], idesc[UR65], UPT ;  /* 0x00ff402e2c0075ea */ /* 0x0005e2000b80000a */
[----:B------:R-:W-:Y:S01]  /*2030*/  NOP ;  /* 0x0000000000007918 */ /* 0x000fe20000000000 */
.L_x_61:
[----:B------:R-:W-:Y:S01]  /*2040*/  ELECT P0, URZ, PT ;  /* 0x0000000000ff782f */ /* 0x000fe20003800000 */
[----:B--2---:R-:W-:Y:S01]  /*2050*/  UMOV UR4, UR6 ;  /* 0x0000000600047c82 */ /* 0x004fe20008000000 */
[----:B------:R-:W-:Y:S02]  /*2060*/  UMOV UR5, URZ ;  /* 0x000000ff00057c82 */ /* 0x000fe40008000000 */
[----:B------:R-:W-:-:S13]  /*2070*/  ISETP.LT.U32.AND P0, PT, R10, 0x20, P0 ;  /* 0x000000200a00780c */ /* 0x000fda0000701070 */
[----:B------:R-:W-:Y:S01]  /*2080*/  VOTEU.ANY UP0, P0 ;  /* 0x0000000000ff7886 */ /* 0x000fe20000000100 */
[----:B------:R-:W-:Y:S01]  /*2090*/  VOTEU.ANY UP1, P0 ;  /* 0x0000000000ff7886 */ /* 0x000fe20000020100 */
[----:B------:R-:W-:-:S03]  /*20a0*/  ISETP.GE.U32.AND P0, PT, R13, 0x81, PT ;  /* 0x000000810d00780c */ /* 0x000fc60003f06070 */
[----:B------:R-:W-:Y:S02]  /*20b0*/  @UP0 UMOV UR4, UR4 ;  /* 0x0000000400040c82 */ /* 0x000fe40008000000 */
[----:B------:R2:W-:Y:S01]  /*20c0*/  @UP1 UTCBAR [UR4], URZ ;  /* 0x000000ff040013e9 */ /* 0x0005e200080000ff */
[----:B------:R-:W-:Y:S06]  /*20d0*/  BAR.SYNC.DEFER_BLOCKING 0x0 ;  /* 0x0000000000007b1d */ /* 0x000fec0000010000 */
[----:B------:R-:W3:Y:S02]  /*20e0*/  SYNCS.PHASECHK.TRANS64.TRYWAIT P1, [UR11+0x50020], RZ ;  /* 0x050020ffff0075a7 */ /* 0x000ee4000802110b */
[----:B--23--:R-:W-:Y:S05]  /*20f0*/  @!P1 BRA `(.L_x_62) ;  /* 0x0000001000b89947 */ /* 0x00cfea0003800000 */
.L_x_79:
[----:B------:R-:W-:Y:S01]  /*2100*/  IMAD.MOV.U32 R2, RZ, RZ, RZ ;  /* 0x000000ffff027224 */ /* 0x000fe200078e00ff */
[----:B------:R-:W-:Y:S06]  /*2110*/  @!P0 BRA `(.L_x_59) ;  /* 0x0000000400d48947 */ /* 0x000fec0003800000 */
[----:B------:R-:W2:Y:S01]  /*2120*/  LDCU UR34, c[0x0][0x3a0] ;  /* 0x00007400ff2277ac */ /* 0x000ea20008000800 */
[----:B------:R-:W-:Y:S01]  /*2130*/  UMOV UR35, 0x80 ;  /* 0x0000008000237882 */ /* 0x000fe20000000000 */
[----:B------:R-:W-:-:S05]  /*2140*/  UMOV UR15, 0x1 ;  /* 0x00000001000f7882 */ /* 0x000fca0000000000 */
.L_x_66:
[----:B------:R-:W-:Y:S01]  /*2150*/  BAR.SYNC.DEFER_BLOCKING 0x0 ;  /* 0x0000000000007b1d */ /* 0x000fe20000010000 */
[----:B------:R-:W-:Y:S01]  /*2160*/  ULEA UR42, UR15, UR11, 0x3 ;  /* 0x0000000b0f2a7291 */ /* 0x000fe2000f8e18ff */
[----:B------:R-:W-:Y:S01]  /*2170*/  @!P3 IMAD.MOV.U32 R3, RZ, RZ, 0x14000 ;  /* 0x00014000ff03b424 */ /* 0x000fe200078e00ff */
[----:B------:R-:W-:Y:S01]  /*2180*/  ELECT P1, URZ, PT ;  /* 0x0000000000ff782f */ /* 0x000fe20003820000 */
[----:B------:R-:W-:-:S03]  /*2190*/  ULEA UR4, UR15, UR11, 0xe ;  /* 0x0000000b0f047291 */ /* 0x000fc6000f8e70ff */
[----:B------:R-:W-:Y:S01]  /*21a0*/  ISETP.LT.U32.AND P1, PT, R10, 0x40, P1 ;  /* 0x000000400a00780c */ /* 0x000fe20000f21070 */
[----:B------:R-:W-:Y:S02]  /*21b0*/  ULOP3.LUT UR5, UR14, 0x1, URZ, 0xc0, !UPT ;  /* 0x000000010e057892 */ /* 0x000fe4000f8ec0ff */
[----:B------:R-:W-:Y:S02]  /*21c0*/  UIADD3 UR16, UPT, UPT, UR4, 0x40000, URZ ;  /* 0x0004000004107890 */ /* 0x000fe4000fffe0ff */
[----:B------:R-:W-:Y:S02]  /*21d0*/  ULEA UR22, UR5, UR35, 0x6 ;  /* 0x0000002305167291 */ /* 0x000fe4000f8e30ff */
[----:B------:R-:W-:Y:S01]  /*21e0*/  ULEA UR20, UR5, UR16, 0xd ;  /* 0x0000001005147291 */ /* 0x000fe2000f8e68ff */
[----:B------:R-:W-:Y:S01]  /*21f0*/  ELECT P0, URZ, PT ;  /* 0x0000000000ff782f */ /* 0x000fe20003800000 */
[----:B------:R-:W-:-:S04]  /*2200*/  ULEA UR17, UR15, UR11, 0x10 ;  /* 0x0000000b0f117291 */ /* 0x000fc8000f8e80ff */
[----:B------:R-:W-:Y:S01]  /*2210*/  VOTEU.ANY UP0, P1 ;  /* 0x0000000000ff7886 */ /* 0x000fe20000800100 */
[----:B------:R-:W-:Y:S01]  /*2220*/  ISETP.LT.U32.AND P0, PT, R10, 0x40, P0 ;  /* 0x000000400a00780c */ /* 0x000fe20000701070 */
[----:B------:R-:W-:Y:S01]  /*2230*/  ULEA UR4, UR5, UR17, 0xf ;  /* 0x0000001105047291 */ /* 0x000fe2000f8e78ff */
[----:B------:R3:W-:Y:S02]  /*2240*/  @!P3 SYNCS.ARRIVE.TRANS64 RZ, [UR42+0x50000], R3 ;  /* 0x05000003ffffb9a7 */ /* 0x0007e4000800002a */
[----:B------:R-:W-:Y:S01]  /*2250*/  @UP0 UIADD3 UR21, UPT, UPT, UR42, 0x50000, URZ ;  /* 0x000500002a150890 */ /* 0x000fe2000fffe0ff */
[----:B------:R-:W-:Y:S01]  /*2260*/  VOTEU.ANY UP0, P1 ;  /* 0x0000000000ff7886 */ /* 0x000fe20000800100 */
[----:B------:R-:W-:Y:S01]  /*2270*/  BAR.SYNC.DEFER_BLOCKING 0x0 ;  /* 0x0000000000007b1d */ /* 0x000fe20000010000 */
[----:B---3--:R-:W-:-:S06]  /*2280*/  IMAD.U32 R3, R2, -0x80000000, RZ ;  /* 0x8000000002037824 */ /* 0x008fcc00078e00ff */
[----:B------:R-:W-:Y:S01]  /*2290*/  VOTEU.ANY UP1, P0 ;  /* 0x0000000000ff7886 */ /* 0x000fe20000020100 */
[----:B------:R-:W-:-:S04]  /*22a0*/  UMOV UR6, UR22 ;  /* 0x0000001600067c82 */ /* 0x000fc80008000000 */
[----:B------:R-:W-:Y:S01]  /*22b0*/  @UP1 UIADD3 UR5, UPT, UPT, UR42, 0x50000, URZ ;  /* 0x000500002a051890 */ /* 0x000fe2000fffe0ff */
[----:B------:R-:W-:Y:S01]  /*22c0*/  VOTEU.ANY UP1, P0 ;  /* 0x0000000000ff7886 */ /* 0x000fe20000020100 */
[----:B------:R3:W-:Y:S01]  /*22d0*/  @UP0 UTMALDG.2D [UR20], [UR8] ;  /* 0x00000014080005b4 */ /* 0x0007e20008008000 */
[----:B------:R-:W-:Y:S01]  /*22e0*/  UISETP.NE.U32.AND UP0, UPT, UR14, URZ, UPT ;  /* 0x000000ff0e00728c */ /* 0x000fe2000bf05070 */
[----:B------:R5:W-:Y:S06]  /*22f0*/  MEMBAR.ALL.CTA ;  /* 0x0000000000007992 */ /* 0x000bec0000008000 */
[----:B-----5:R-:W5:Y:S02]  /*2300*/  FENCE.VIEW.ASYNC.S ;  /* 0x00000000000073c6 */ /* 0x020f640000000000 */
[----:B-----5:R-:W-:Y:S06]  /*2310*/  BAR.SYNC.DEFER_BLOCKING 0x0 ;  /* 0x0000000000007b1d */ /* 0x020fec0000010000 */
[----:B------:R3:W-:Y:S02]  /*2320*/  @UP1 UTMALDG.2D [UR4], [UR32] ;  /* 0x00000004200015b4 */ /* 0x0007e40008008000 */
[----:B------:R-:W-:Y:S06]  /*2330*/  BAR.SYNC.DEFER_BLOCKING 0x0 ;  /* 0x0000000000007b1d */ /* 0x000fec0000010000 */
[----:B------:R-:W5:Y:S02]  /*2340*/  SYNCS.PHASECHK.TRANS64.TRYWAIT P0, [UR42+0x50000], R3 ;  /* 0x05000003ff0075a7 */ /* 0x000f64000800112a */
[----:B---3-5:R-:W-:Y:S05]  /*2350*/  @!P0 BRA `(.L_x_63) ;  /* 0x00000010002c8947 */ /* 0x028fea0003800000 */
.L_x_80:
[----:B------:R-:W-:Y:S05]  /*2360*/  BRA.U UP0, `(.L_x_64) ;  /* 0x0000000100f47547 */ /* 0x000fea000b800000 */
[----:B------:R-:W-:Y:S02]  /*2370*/  USHF.R.U32.HI UR20, URZ, 0x4, UR16 ;  /* 0x00000004ff147899 */ /* 0x000fe40008011610 */
[----:B------:R-:W-:Y:S02]  /*2380*/  USHF.R.U32.HI UR24, URZ, 0x4, UR17 ;  /* 0x00000004ff187899 */ /* 0x000fe40008011611 */
[----:B------:R-:W-:Y:S02]  /*2390*/  USGXT.U32 UR20, UR20, 0xe ;  /* 0x0000000e1414789a */ /* 0x000fe40008000000 */
[----:B------:R-:W-:Y:S02]  /*23a0*/  USGXT.U32 UR24, UR24, 0xe ;  /* 0x0000000e1818789a */ /* 0x000fe40008000000 */
[----:B------:R-:W-:Y:S02]  /*23b0*/  UIADD3 UR28, UP0, UPT, UR20, 0x2, URZ ;  /* 0x00000002141c7890 */ /* 0x000fe4000ff1e0ff */
[----:B------:R-:W-:Y:S01]  /*23c0*/  UIADD3 UR26, UP1, UPT, UR24, 0x2, URZ ;  /* 0x00000002181a7890 */ /* 0x000fe2000ff3e0ff */
[----:B------:R-:W-:Y:S01]  /*23d0*/  UMOV UR4, URZ ;  /* 0x000000ff00047c82 */ /* 0x000fe20008000000 */
[----:B------:R-:W-:Y:S01]  /*23e0*/  UMOV UR5, URZ ;  /* 0x000000ff00057c82 */ /* 0x000fe20008000000 */
[----:B------:R-:W-:-:S02]  /*23f0*/  UIADD3.X UR29, UPT, UPT, UR4, 0x40004040, URZ, UP0, !UPT ;  /* 0x40004040041d7890 */ /* 0x000fc400087fe4ff */
[----:B------:R-:W-:Y:S02]  /*2400*/  UIADD3 UR44, UP3, UPT, UR28, 0x2, URZ ;  /* 0x000000021c2c7890 */ /* 0x000fe4000ff7e0ff */
[----:B------:R-:W-:Y:S02]  /*2410*/  UIADD3.X UR27, UPT, UPT, UR5, 0x40004040, URZ, UP1, !UPT ;  /* 0x40004040051b7890 */ /* 0x000fe40008ffe4ff */
[----:B------:R-:W-:Y:S02]  /*2420*/  UIADD3 UR46, UP2, UPT, UR26, 0x2, URZ ;  /* 0x000000021a2e7890 */ /* 0x000fe4000ff5e0ff */
[----:B------:R-:W-:Y:S02]  /*2430*/  UIADD3 UR48, UP6, UPT, UR28, 0x4, URZ ;  /* 0x000000041c307890 */ /* 0x000fe4000ffde0ff */
[----:B------:R-:W-:Y:S02]  /*2440*/  UIADD3 UR50, UP5, UPT, UR26, 0x4, URZ ;  /* 0x000000041a327890 */ /* 0x000fe4000ffbe0ff */
[----:B------:R-:W-:-:S02]  /*2450*/  UIADD3 UR52, UP1, UPT, UR28, 0x1fe, URZ ;  /* 0x000001fe1c347890 */ /* 0x000fc4000ff3e0ff */
[----:B------:R-:W-:Y:S02]  /*2460*/  UIADD3 UR54, UP0, UPT, UR26, 0x7fe, URZ ;  /* 0x000007fe1a367890 */ /* 0x000fe4000ff1e0ff */
[----:B------:R-:W-:Y:S02]  /*2470*/  UIADD3.X UR45, UPT, UPT, UR29, URZ, URZ, UP3, !UPT ;  /* 0x000000ff1d2d7290 */ /* 0x000fe40009ffe4ff */
[----:B------:R-:W-:Y:S02]  /*2480*/  UIADD3 UR56, UP4, UPT, UR28, 0x200, URZ ;  /* 0x000002001c387890 */ /* 0x000fe4000ff9e0ff */
[----:B------:R-:W-:Y:S02]  /*2490*/  UIADD3 UR58, UP3, UPT, UR26, 0x800, URZ ;  /* 0x000008001a3a7890 */ /* 0x000fe4000ff7e0ff */
[----:B------:R-:W-:Y:S02]  /*24a0*/  UIADD3.X UR47, UPT, UPT, UR27, URZ, URZ, UP2, !UPT ;  /* 0x000000ff1b2f7290 */ /* 0x000fe400097fe4ff */
[----:B------:R-:W-:-:S02]  /*24b0*/  UIADD3.X UR49, UPT, UPT, UR29, URZ, URZ, UP6, !UPT ;  /* 0x000000ff1d317290 */ /* 0x000fc4000b7fe4ff */
[----:B------:R-:W-:Y:S02]  /*24c0*/  UIADD3 UR60, UP2, UPT, UR28, 0x202, URZ ;  /* 0x000002021c3c7890 */ /* 0x000fe4000ff5e0ff */
[----:B------:R-:W-:Y:S02]  /*24d0*/  UIADD3 UR62, UP6, UPT, UR26, 0x802, URZ ;  /* 0x000008021a3e7890 */ /* 0x000fe4000ffde0ff */
[----:B------:R-:W-:Y:S02]  /*24e0*/  UIADD3.X UR51, UPT, UPT, UR27, URZ, URZ, UP5, !UPT ;  /* 0x000000ff1b337290 */ /* 0x000fe4000affe4ff */
[----:B------:R-:W-:Y:S02]  /*24f0*/  UIADD3.X UR53, UPT, UPT, UR29, URZ, URZ, UP1, !UPT ;  /* 0x000000ff1d357290 */ /* 0x000fe40008ffe4ff */
[----:B------:R-:W-:Y:S02]  /*2500*/  UIADD3 UR4, UP5, UPT, UR28, 0x204, URZ ;  /* 0x000002041c047890 */ /* 0x000fe4000ffbe0ff */
[----:B------:R-:W-:-:S02]  /*2510*/  UIADD3 UR30, UP1, UPT, UR26, 0x804, URZ ;  /* 0x000008041a1e7890 */ /* 0x000fc4000ff3e0ff */
[----:B------:R-:W-:Y:S02]  /*2520*/  UIADD3.X UR55, UPT, UPT, UR27, URZ, URZ, UP0, !UPT ;  /* 0x000000ff1b377290 */ /* 0x000fe400087fe4ff */
[----:B------:R-:W-:Y:S02]  /*2530*/  UIADD3.X UR57, UPT, UPT, UR29, URZ, URZ, UP4, !UPT ;  /* 0x000000ff1d397290 */ /* 0x000fe4000a7fe4ff */
[----:B------:R-:W-:Y:S02]  /*2540*/  UIADD3.X UR59, UPT, UPT, UR27, URZ, URZ, UP3, !UPT ;  /* 0x000000ff1b3b7290 */ /* 0x000fe40009ffe4ff */
[----:B------:R-:W-:Y:S02]  /*2550*/  UIADD3.X UR61, UPT, UPT, UR29, URZ, URZ, UP2, !UPT ;  /* 0x000000ff1d3d7290 */ /* 0x000fe400097fe4ff */
[----:B------:R-:W-:Y:S01]  /*2560*/  UIADD3.X UR63, UPT, UPT, UR27, URZ, URZ, UP6, !UPT ;  /* 0x000000ff1b3f7290 */ /* 0x000fe2000b7fe4ff */
[----:B------:R-:W-:Y:S01]  /*2570*/  UMOV UR18, 0x0 ;  /* 0x0000000000127882 */ /* 0x000fe20000000000 */
[----:B------:R-:W-:Y:S01]  /*2580*/  UMOV UR19, 0x4400010 ;  /* 0x0440001000137882 */ /* 0x000fe20000000000 */
[----:B------:R-:W-:Y:S01]  /*2590*/  UMOV UR21, 0x40004040 ;  /* 0x4000404000157882 */ /* 0x000fe20000000000 */
[----:B------:R-:W-:Y:S01]  /*25a0*/  UMOV UR25, 0x40004040 ;  /* 0x4000404000197882 */ /* 0x000fe20000000000 */
[----:B------:R-:W-:Y:S01]  /*25b0*/  UIADD3.X UR5, UPT, UPT, UR29, URZ, URZ, UP5, !UPT ;  /* 0x000000ff1d057290 */ /* 0x000fe2000affe4ff */
[----:B------:R3:W-:Y:S01]  /*25c0*/  UTCHMMA gdesc[UR20], gdesc[UR24], tmem[UR10], tmem[UR18], idesc[UR19], UPT ;  /* 0x00ff1218140075ea */ /* 0x0007e2000b80000a */
[----:B------:R-:W-:Y:S01]  /*25d0*/  UIADD3.X UR31, UPT, UPT, UR27, URZ, URZ, UP1, !UPT ;  /* 0x000000ff1b1f7290 */ /* 0x000fe20008ffe4ff */
[----:B------:R-:W-:Y:S01]  /*25e0*/  UMOV UR16, 0x0 ;  /* 0x0000000000107882 */ /* 0x000fe20000000000 */
[----:B------:R-:W-:Y:S01]  /*25f0*/  UMOV UR17, 0x4400010 ;  /* 0x0440001000117882 */ /* 0x000fe20000000000 */
[----:B------:R-:W-:Y:S01]  /*2600*/  UMOV UR40, 0x0 ;  /* 0x0000000000287882 */ /* 0x000fe20000000000 */
[----:B------:R-:W-:Y:S01]  /*2610*/  UMOV UR41, 0x4400010 ;  /* 0x0440001000297882 */ /* 0x000fe20000000000 */
        /* <DEDUP_REMOVED lines=18> */
.L_x_64:
[----:B------:R-:W-:Y:S01]  /*2740*/  ELECT P0, URZ, PT ;  /* 0x0000000000ff782f */ /* 0x000fe20003800000 */
[----:B---3--:R-:W-:-:S03]  /*2750*/  UIADD3 UR4, UPT, UPT, UR42, 0x50020, URZ ;  /* 0x000500202a047890 */ /* 0x008fc6000fffe0ff */
[----:B------:R-:W-:Y:S01]  /*2760*/  ISETP.LT.U32.AND P0, PT, R10, 0x20, P0 ;  /* 0x000000200a00780c */ /* 0x000fe20000701070 */
[----:B------:R-:W-:-:S12]  /*2770*/  UMOV UR5, URZ ;  /* 0x000000ff00057c82 */ /* 0x000fd80008000000 */
[----:B------:R-:W-:Y:S01]  /*2780*/  VOTEU.ANY UP0, P0 ;  /* 0x0000000000ff7886 */ /* 0x000fe20000000100 */
[----:B------:R-:W-:-:S04]  /*2790*/  VOTEU.ANY UP1, P0 ;  /* 0x0000000000ff7886 */ /* 0x000fc80000020100 */
[----:B------:R-:W-:Y:S02]  /*27a0*/  @UP0 UMOV UR4, UR4 ;  /* 0x0000000400040c82 */ /* 0x000fe40008000000 */
[----:B------:R3:W-:Y:S01]  /*27b0*/  @UP1 UTCBAR [UR4], URZ ;  /* 0x000000ff040013e9 */ /* 0x0007e200080000ff */
[----:B------:R-:W-:Y:S06]  /*27c0*/  BAR.SYNC.DEFER_BLOCKING 0x0 ;  /* 0x0000000000007b1d */ /* 0x000fec0000010000 */
[----:B------:R-:W5:Y:S02]  /*27d0*/  SYNCS.PHASECHK.TRANS64.TRYWAIT P0, [UR42+0x50020], R3 ;  /* 0x05002003ff0075a7 */ /* 0x000f64000800112a */
[----:B---3-5:R-:W-:Y:S05]  /*27e0*/  @!P0 BRA `(.L_x_65) ;  /* 0x0000000c00148947 */ /* 0x028fea0003800000 */
.L_x_81:
[----:B------:R-:W-:Y:S02]  /*27f0*/  UIADD3 UR15, UPT, UPT, UR15, 0x1, URZ ;  /* 0x000000010f0f7890 */ /* 0x000fe4000fffe0ff */
[----:B------:R-:W-:Y:S02]  /*2800*/  UIADD3 UR35, UPT, UPT, UR35, 0x80, URZ ;  /* 0x0000008023237890 */ /* 0x000fe4000fffe0ff */
[----:B------:R-:W-:-:S04]  /*2810*/  UISETP.NE.U32.AND UP0, UPT, UR15, 0x4, UPT ;  /* 0x000000040f00788c */ /* 0x000fc8000bf05070 */
[----:B------:R-:W-:Y:S02]  /*2820*/  USEL UR15, UR15, URZ, UP0 ;  /* 0x000000ff0f0f7287 */ /* 0x000fe40008000000 */
[----:B------:R-:W-:Y:S02]  /*2830*/  USEL UR4, URZ, 0x1, UP0 ;  /* 0x00000001ff047887 */ /* 0x000fe40008000000 */
[----:B--2---:R-:W-:-:S04]  /*2840*/  UISETP.GE.AND UP0, UPT, UR35, UR34, UPT ;  /* 0x000000222300728c */ /* 0x004fc8000bf06270 */
[----:B------:R-:W-:-:S05]  /*2850*/  LOP3.LUT R2, R2, UR4, RZ, 0x3c, !PT ;  /* 0x0000000402027c12 */ /* 0x000fca000f8e3cff */
[----:B------:R-:W-:Y:S05]  /*2860*/  BRA.U !UP0, `(.L_x_66) ;  /* 0xfffffff908387547 */ /* 0x000fea000b83ffff */
.L_x_59:
[----:B---3-5:R-:W-:Y:S06]  /*2870*/  BAR.SYNC.DEFER_BLOCKING 0x0 ;  /* 0x0000000000007b1d */ /* 0x028fec0000010000 */
[----:B------:R-:W-:Y:S04]  /*2880*/  BSSY.RECONVERGENT B5, `(.L_x_67) ;  /* 0x0000004000057945 */ /* 0x000fe80003800200 */
[----:B------:R-:W-:Y:S05]  /*2890*/  @P3 BRA `(.L_x_68) ;  /* 0x0000000000083947 */ /* 0x000fea0003800000 */
[----:B------:R-:W2:Y:S02]  /*28a0*/  SYNCS.CCTL.IV [UR11+0x50000] ;  /* 0x05000000ff0079b1 */ /* 0x000ea4000800000b */
[----:B--2---:R-:W2:Y:S02]  /*28b0*/  SYNCS.CCTL.IV [UR11+0x50020] ;  /* 0x05002000ff0079b1 */ /* 0x004ea4000800000b */
.L_x_68:
[----:B------:R-:W-:Y:S05]  /*28c0*/  BSYNC.RECONVERGENT B5 ;  /* 0x0000000000057941 */ /* 0x000fea0003800200 */
.L_x_67:
[----:B--2---:R-:W-:Y:S06]  /*28d0*/  BAR.SYNC.DEFER_BLOCKING 0x0 ;  /* 0x0000000000007b1d */ /* 0x004fec0000010000 */
[----:B------:R-:W-:Y:S04]  /*28e0*/  BSSY.RECONVERGENT B5, `(.L_x_69) ;  /* 0x0000004000057945 */ /* 0x000fe80003800200 */
[----:B------:R-:W-:Y:S05]  /*28f0*/  @P3 BRA `(.L_x_70) ;  /* 0x0000000000083947 */ /* 0x000fea0003800000 */
[----:B------:R-:W2:Y:S02]  /*2900*/  SYNCS.CCTL.IV [UR11+0x50008] ;  /* 0x05000800ff0079b1 */ /* 0x000ea4000800000b */
[----:B--2---:R-:W2:Y:S02]  /*2910*/  SYNCS.CCTL.IV [UR11+0x50028] ;  /* 0x05002800ff0079b1 */ /* 0x004ea4000800000b */
.L_x_70:
[----:B------:R-:W-:Y:S05]  /*2920*/  BSYNC.RECONVERGENT B5 ;  /* 0x0000000000057941 */ /* 0x000fea0003800200 */
.L_x_69:
[----:B--2---:R-:W-:Y:S06]  /*2930*/  BAR.SYNC.DEFER_BLOCKING 0x0 ;  /* 0x0000000000007b1d */ /* 0x004fec0000010000 */
[----:B------:R-:W-:Y:S04]  /*2940*/  BSSY.RECONVERGENT B5, `(.L_x_71) ;  /* 0x0000004000057945 */ /* 0x000fe80003800200 */
[----:B------:R-:W-:Y:S05]  /*2950*/  @P3 BRA `(.L_x_72) ;  /* 0x0000000000083947 */ /* 0x000fea0003800000 */
[----:B------:R-:W2:Y:S02]  /*2960*/  SYNCS.CCTL.IV [UR11+0x50010] ;  /* 0x05001000ff0079b1 */ /* 0x000ea4000800000b */
[----:B--2---:R-:W2:Y:S02]  /*2970*/  SYNCS.CCTL.IV [UR11+0x50030] ;  /* 0x05003000ff0079b1 */ /* 0x004ea4000800000b */
.L_x_72:
[----:B------:R-:W-:Y:S05]  /*2980*/  BSYNC.RECONVERGENT B5 ;  /* 0x0000000000057941 */ /* 0x000fea0003800200 */
.L_x_71:
[----:B--2---:R-:W-:Y:S06]  /*2990*/  BAR.SYNC.DEFER_BLOCKING 0x0 ;  /* 0x0000000000007b1d */ /* 0x004fec0000010000 */
[----:B------:R-:W-:Y:S04]  /*29a0*/  BSSY.RECONVERGENT B5, `(.L_x_73) ;  /* 0x0000004000057945 */ /* 0x000fe80003800200 */
[----:B------:R-:W-:Y:S05]  /*29b0*/  @P3 BRA `(.L_x_74) ;  /* 0x0000000000083947 */ /* 0x000fea0003800000 */
[----:B------:R-:W2:Y:S02]  /*29c0*/  SYNCS.CCTL.IV [UR11+0x50018] ;  /* 0x05001800ff0079b1 */ /* 0x000ea4000800000b */
[----:B--2---:R-:W2:Y:S02]  /*29d0*/  SYNCS.CCTL.IV [UR11+0x50038] ;  /* 0x05003800ff0079b1 */ /* 0x004ea4000800000b */
.L_x_74:
[----:B------:R-:W-:Y:S05]  /*29e0*/  BSYNC.RECONVERGENT B5 ;  /* 0x0000000000057941 */ /* 0x000fea0003800200 */
.L_x_73:
[----:B------:R-:W-:Y:S01]  /*29f0*/  ULOP3.LUT UR14, UR14, 0x3, URZ, 0xc0, !UPT ;  /* 0x000000030e0e7892 */ /* 0x000fe2000f8ec0ff */
[C---:B------:R-:W-:Y:S01]  /*2a00*/  IMAD.SHL.U32 R2, R0.reuse, 0x10, RZ ;  /* 0x0000001000027824 */ /* 0x040fe200078e00ff */
[----:B------:R-:W-:Y:S01]  /*2a10*/  UMOV UR6, UR23 ;  /* 0x0000001700067c82 */ /* 0x000fe20008000000 */
[C---:B------:R-:W-:Y:S01]  /*2a20*/  IMAD.SHL.U32 R132, R0.reuse, 0x40, RZ ;  /* 0x0000004000847824 */ /* 0x040fe200078e00ff */
[----:B------:R-:W-:Y:S01]  /*2a30*/  ULEA UR4, UR14, UR10, 0x15 ;  /* 0x0000000a0e047291 */ /* 0x000fe2000f8ea8ff */
[----:B------:R-:W-:Y:S01]  /*2a40*/  IMAD.SHL.U32 R3, R0, 0x80, RZ ;  /* 0x0000008000037824 */ /* 0x000fe200078e00ff */
[----:B------:R-:W-:Y:S01]  /*2a50*/  LOP3.LUT R2, R2, 0x70, RZ, 0xc0, !PT ;  /* 0x0000007002027812 */ /* 0x000fe200078ec0ff */
[----:B------:R-:W-:Y:S01]  /*2a60*/  IMAD.SHL.U32 R0, R0, 0x400, RZ ;  /* 0x0000040000007824 */ /* 0x000fe200078e00ff */
[----:B------:R-:W-:Y:S01]  /*2a70*/  LOP3.LUT R133, R132, 0x1800, RZ, 0xc0, !PT ;  /* 0x0000180084857812 */ /* 0x000fe200078ec0ff */
[----:B------:R-:W-:Y:S01]  /*2a80*/  ULEA UR5, UR14, UR7, 0x6 ;  /* 0x000000070e057291 */ /* 0x000fe2000f8e30ff */
[----:B------:R-:W-:-:S02]  /*2a90*/  LOP3.LUT R2, R2, 0x780, R3, 0xf8, !PT ;  /* 0x0000078002027812 */ /* 0x000fc400078ef803 */
[----:B------:R-:W-:Y:S02]  /*2aa0*/  ELECT P0, URZ, PT ;  /* 0x0000000000ff782f */ /* 0x000fe40003800000 */
[----:B------:R-:W-:Y:S01]  /*2ab0*/  LOP3.LUT R133, R133, 0x4000, R0, 0xf8, !PT ;  /* 0x0000400085857812 */ /* 0x000fe200078ef800 */
[----:B----4-:R-:W-:Y:S01]  /*2ac0*/  LDTM.16dp32bit_t0_t15.x128 R4, tmem[UR4] ;  /* 0x00000004000479ee */ /* 0x010fe20008b80000 */
[----:B------:R-:W3:Y:S01]  /*2ad0*/  LDTM.16dp32bit_t16_t31.x128 R4, tmem[UR4+0x80] ;  /* 0x00008004000479ee */ /* 0x000ee20008ba0000 */
[----:B------:R-:W-:Y:S01]  /*2ae0*/  NOP ;  /* 0x0000000000007918 */ /* 0x000fe20000000000 */
[----:B------:R-:W-:Y:S01]  /*2af0*/  ULEA UR4, UR14, UR11, 0xd ;  /* 0x0000000b0e047291 */ /* 0x000fe2000f8e68ff */
[----:B------:R-:W-:-:S04]  /*2b00*/  LOP3.LUT R0, R133, R2, RZ, 0xfc, !PT ;  /* 0x0000000285007212 */ /* 0x000fc800078efcff */
[C---:B------:R-:W-:Y:S02]  /*2b10*/  LOP3.LUT R2, R0.reuse, 0x10, RZ, 0x3c, !PT ;  /* 0x0000001000027812 */ /* 0x040fe400078e3cff */
[----:B------:R-:W-:Y:S02]  /*2b20*/  LOP3.LUT R3, R0, 0x20, RZ, 0x3c, !PT ;  /* 0x0000002000037812 */ /* 0x000fe400078e3cff */
[----:B---3--:R-:W-:Y:S02]  /*2b30*/  F2FP.F16.F32.PACK_AB R4, R5, R4 ;  /* 0x000000040504723e */ /* 0x008fe400000000ff */
[----:B------:R-:W-:Y:S02]  /*2b40*/  F2FP.F16.F32.PACK_AB R68, R69, R68 ;  /* 0x000000444544723e */ /* 0x000fe400000000ff */
[----:B------:R-:W-:Y:S02]  /*2b50*/  F2FP.F16.F32.PACK_AB R5, R7, R6 ;  /* 0x000000060705723e */ /* 0x000fe400000000ff */
[----:B------:R-:W-:-:S02]  /*2b60*/  F2FP.F16.F32.PACK_AB R12, R13, R12 ;  /* 0x0000000c0d0c723e */ /* 0x000fc400000000ff */
[----:B------:R-:W-:Y:S02]  /*2b70*/  F2FP.F16.F32.PACK_AB R69, R71, R70 ;  /* 0x000000464745723e */ /* 0x000fe400000000ff */
[----:B------:R-:W-:Y:S02]  /*2b80*/  F2FP.F16.F32.PACK_AB R76, R77, R76 ;  /* 0x0000004c4d4c723e */ /* 0x000fe400000000ff */
[----:B------:R-:W-:Y:S02]  /*2b90*/  F2FP.F16.F32.PACK_AB R6, R9, R8 ;  /* 0x000000080906723e */ /* 0x000fe400000000ff */
[----:B------:R-:W-:Y:S02]  /*2ba0*/  F2FP.F16.F32.PACK_AB R7, R11, R10 ;  /* 0x0000000a0b07723e */ /* 0x000fe400000000ff */
[----:B------:R-:W-:Y:S02]  /*2bb0*/  F2FP.F16.F32.PACK_AB R13, R15, R14 ;  /* 0x0000000e0f0d723e */ /* 0x000fe400000000ff */
[----:B------:R-:W-:Y:S01]  /*2bc0*/  F2FP.F16.F32.PACK_AB R70, R73, R72 ;  /* 0x000000484946723e */ /* 0x000fe200000000ff */
[----:B--2---:R-:W-:Y:S01]  /*2bd0*/  STS.128 [R0+UR11], R4 ;  /* 0x0000000400007988 */ /* 0x004fe20008000c0b */
[----:B------:R-:W-:-:S02]  /*2be0*/  F2FP.F16.F32.PACK_AB R71, R75, R74 ;  /* 0x0000004a4b47723e */ /* 0x000fc400000000ff */
[----:B------:R-:W-:Y:S02]  /*2bf0*/  F2FP.F16.F32.PACK_AB R77, R79, R78 ;  /* 0x0000004e4f4d723e */ /* 0x000fe400000000ff */
[----:B------:R-:W-:Y:S01]  /*2c00*/  F2FP.F16.F32.PACK_AB R14, R17, R16 ;  /* 0x00000010110e723e */ /* 0x000fe200000000ff */
[----:B------:R-:W-:Y:S01]  /*2c10*/  STS.128 [R0+UR11+0x2000], R68 ;  /* 0x0020004400007988 */ /* 0x000fe20008000c0b */
[----:B------:R-:W-:Y:S02]  /*2c20*/  F2FP.F16.F32.PACK_AB R15, R19, R18 ;  /* 0x00000012130f723e */ /* 0x000fe400000000ff */
[----:B------:R-:W-:Y:S02]  /*2c30*/  F2FP.F16.F32.PACK_AB R20, R21, R20 ;  /* 0x000000141514723e */ /* 0x000fe400000000ff */
[----:B------:R-:W-:Y:S01]  /*2c40*/  F2FP.F16.F32.PACK_AB R78, R81, R80 ;  /* 0x00000050514e723e */ /* 0x000fe200000000ff */
[----:B------:R-:W-:Y:S01]  /*2c50*/  STS.128 [R2+UR11], R12 ;  /* 0x0000000c02007988 */ /* 0x000fe20008000c0b */
[----:B------:R-:W-:-:S02]  /*2c60*/  F2FP.F16.F32.PACK_AB R79, R83, R82 ;  /* 0x00000052534f723e */ /* 0x000fc400000000ff */
[----:B------:R-:W-:Y:S02]  /*2c70*/  F2FP.F16.F32.PACK_AB R84, R85, R84 ;  /* 0x000000545554723e */ /* 0x000fe400000000ff */
[----:B------:R-:W-:Y:S01]  /*2c80*/  F2FP.F16.F32.PACK_AB R21, R23, R22 ;  /* 0x000000161715723e */ /* 0x000fe200000000ff */
[----:B------:R2:W-:Y:S01]  /*2c90*/  STS.128 [R2+UR11+0x2000], R76 ;  /* 0x0020004c02007988 */ /* 0x0005e20008000c0b */
[----:B------:R-:W-:Y:S02]  /*2ca0*/  F2FP.F16.F32.PACK_AB R28, R29, R28 ;  /* 0x0000001c1d1c723e */ /* 0x000fe400000000ff */
[----:B------:R-:W-:Y:S02]  /*2cb0*/  F2FP.F16.F32.PACK_AB R85, R87, R86 ;  /* 0x000000565755723e */ /* 0x000fe400000000ff */
[----:B------:R-:W-:Y:S02]  /*2cc0*/  F2FP.F16.F32.PACK_AB R92, R93, R92 ;  /* 0x0000005c5d5c723e */ /* 0x000fe400000000ff */
[----:B------:R-:W-:-:S02]  /*2cd0*/  F2FP.F16.F32.PACK_AB R22, R25, R24 ;  /* 0x000000181916723e */ /* 0x000fc400000000ff */
[----:B------:R-:W-:Y:S02]  /*2ce0*/  F2FP.F16.F32.PACK_AB R23, R27, R26 ;  /* 0x0000001a1b17723e */ /* 0x000fe400000000ff */
[----:B------:R-:W-:Y:S02]  /*2cf0*/  F2FP.F16.F32.PACK_AB R29, R31, R30 ;  /* 0x0000001e1f1d723e */ /* 0x000fe400000000ff */
[----:B------:R-:W-:Y:S01]  /*2d00*/  F2FP.F16.F32.PACK_AB R36, R37, R36 ;  /* 0x000000242524723e */ /* 0x000fe200000000ff */
[----:B------:R3:W-:Y:S01]  /*2d10*/  STS.128 [R3+UR11], R20 ;  /* 0x0000001403007988 */ /* 0x0007e20008000c0b */
[----:B------:R-:W-:Y:S02]  /*2d20*/  F2FP.F16.F32.PACK_AB R86, R89, R88 ;  /* 0x000000585956723e */ /* 0x000fe400000000ff */
[----:B------:R-:W-:Y:S02]  /*2d30*/  F2FP.F16.F32.PACK_AB R87, R91, R90 ;  /* 0x0000005a5b57723e */ /* 0x000fe400000000ff */
[----:B------:R-:W-:-:S02]  /*2d40*/  F2FP.F16.F32.PACK_AB R93, R95, R94 ;  /* 0x0000005e5f5d723e */ /* 0x000fc400000000ff */
[----:B------:R-:W-:Y:S01]  /*2d50*/  F2FP.F16.F32.PACK_AB R100, R101, R100 ;  /* 0x000000646564723e */ /* 0x000fe200000000ff */
[----:B------:R3:W-:Y:S01]  /*2d60*/  STS.128 [R3+UR11+0x2000], R84 ;  /* 0x0020005403007988 */ /* 0x0007e20008000c0b */
[----:B------:R-:W-:Y:S02]  /*2d70*/  F2FP.F16.F32.PACK_AB R30, R33, R32 ;  /* 0x00000020211e723e */ /* 0x000fe400000000ff */
[----:B------:R-:W-:Y:S02]  /*2d80*/  F2FP.F16.F32.PACK_AB R31, R35, R34 ;  /* 0x00000022231f723e */ /* 0x000fe400000000ff */
[----:B------:R-:W-:Y:S02]  /*2d90*/  F2FP.F16.F32.PACK_AB R37, R39, R38 ;  /* 0x000000262725723e */ /* 0x000fe400000000ff */
[----:B------:R-:W-:Y:S02]  /*2da0*/  F2FP.F16.F32.PACK_AB R44, R45, R44 ;  /* 0x0000002c2d2c723e */ /* 0x000fe400000000ff */
[----:B------:R-:W-:-:S02]  /*2db0*/  F2FP.F16.F32.PACK_AB R94, R97, R96 ;  /* 0x00000060615e723e */ /* 0x000fc400000000ff */
[----:B------:R-:W-:Y:S02]  /*2dc0*/  F2FP.F16.F32.PACK_AB R95, R99, R98 ;  /* 0x00000062635f723e */ /* 0x000fe400000000ff */
[----:B------:R-:W-:Y:S02]  /*2dd0*/  F2FP.F16.F32.PACK_AB R101, R103, R102 ;  /* 0x000000666765723e */ /* 0x000fe400000000ff */
[----:B------:R-:W-:Y:S02]  /*2de0*/  F2FP.F16.F32.PACK_AB R108, R109, R108 ;  /* 0x0000006c6d6c723e */ /* 0x000fe400000000ff */
[----:B------:R-:W-:Y:S02]  /*2df0*/  LOP3.LUT R8, R0, 0x30, RZ, 0x3c, !PT ;  /* 0x0000003000087812 */ /* 0x000fe400078e3cff */
[----:B------:R-:W-:Y:S02]  /*2e00*/  F2FP.F16.F32.PACK_AB R38, R41, R40 ;  /* 0x000000282926723e */ /* 0x000fe400000000ff */
[----:B------:R-:W-:Y:S01]  /*2e10*/  F2FP.F16.F32.PACK_AB R39, R43, R42 ;  /* 0x0000002a2b27723e */ /* 0x000fe200000000ff */
[----:B------:R3:W-:Y:S01]  /*2e20*/  STS.128 [R8+UR11], R28 ;  /* 0x0000001c08007988 */ /* 0x0007e20008000c0b */
[----:B------:R-:W-:-:S02]  /*2e30*/  F2FP.F16.F32.PACK_AB R45, R47, R46 ;  /* 0x0000002e2f2d723e */ /* 0x000fc400000000ff */
[----:B------:R-:W-:Y:S01]  /*2e40*/  F2FP.F16.F32.PACK_AB R52, R53, R52 ;  /* 0x000000343534723e */ /* 0x000fe200000000ff */
[----:B------:R3:W-:Y:S01]  /*2e50*/  STS.128 [R8+UR11+0x2000], R92 ;  /* 0x0020005c08007988 */ /* 0x0007e20008000c0b */
[----:B------:R-:W-:Y:S02]  /*2e60*/  F2FP.F16.F32.PACK_AB R102, R105, R104 ;  /* 0x000000686966723e */ /* 0x000fe400000000ff */
[----:B------:R-:W-:Y:S02]  /*2e70*/  F2FP.F16.F32.PACK_AB R103, R107, R106 ;  /* 0x0000006a6b67723e */ /* 0x000fe400000000ff */
[----:B------:R-:W-:Y:S02]  /*2e80*/  F2FP.F16.F32.PACK_AB R109, R111, R110 ;  /* 0x0000006e6f6d723e */ /* 0x000fe400000000ff */
[----:B------:R-:W-:Y:S02]  /*2e90*/  F2FP.F16.F32.PACK_AB R116, R117, R116 ;  /* 0x000000747574723e */ /* 0x000fe400000000ff */
[----:B------:R-:W-:-:S02]  /*2ea0*/  LOP3.LUT R9, R0, 0x40, RZ, 0x3c, !PT ;  /* 0x0000004000097812 */ /* 0x000fc400078e3cff */
[----:B------:R-:W-:Y:S02]  /*2eb0*/  F2FP.F16.F32.PACK_AB R46, R49, R48 ;  /* 0x00000030312e723e */ /* 0x000fe400000000ff */
[----:B------:R-:W-:Y:S01]  /*2ec0*/  F2FP.F16.F32.PACK_AB R47, R51, R50 ;  /* 0x00000032332f723e */ /* 0x000fe200000000ff */
[----:B------:R3:W-:Y:S01]  /*2ed0*/  STS.128 [R9+UR11], R36 ;  /* 0x0000002409007988 */ /* 0x0007e20008000c0b */
[----:B------:R-:W-:Y:S02]  /*2ee0*/  F2FP.F16.F32.PACK_AB R53, R55, R54 ;  /* 0x000000363735723e */ /* 0x000fe400000000ff */
[----:B------:R-:W-:Y:S01]  /*2ef0*/  F2FP.F16.F32.PACK_AB R60, R61, R60 ;  /* 0x0000003c3d3c723e */ /* 0x000fe200000000ff */
[----:B------:R3:W-:Y:S01]  /*2f00*/  STS.128 [R9+UR11+0x2000], R100 ;  /* 0x0020006409007988 */ /* 0x0007e20008000c0b */
[----:B------:R-:W-:Y:S02]  /*2f10*/  F2FP.F16.F32.PACK_AB R110, R113, R112 ;  /* 0x00000070716e723e */ /* 0x000fe400000000ff */
[----:B------:R-:W-:-:S02]  /*2f20*/  F2FP.F16.F32.PACK_AB R111, R115, R114 ;  /* 0x00000072736f723e */ /* 0x000fc400000000ff */
        /* <DEDUP_REMOVED lines=11> */
[----:B--2---:R-:W-:Y:S02]  /*2fe0*/  LOP3.LUT R2, R0, 0x60, RZ, 0x3c, !PT ;  /* 0x0000006000027812 */ /* 0x004fe400078e3cff */
[----:B------:R-:W-:Y:S02]  /*2ff0*/  F2FP.F16.F32.PACK_AB R62, R65, R64 ;  /* 0x00000040413e723e */ /* 0x000fe400000000ff */
[----:B------:R-:W-:Y:S01]  /*3000*/  F2FP.F16.F32.PACK_AB R63, R67, R66 ;  /* 0x00000042433f723e */ /* 0x000fe200000000ff */
[----:B------:R3:W-:Y:S01]  /*3010*/  STS.128 [R2+UR11], R52 ;  /* 0x0000003402007988 */ /* 0x0007e20008000c0b */
[----:B------:R-:W-:-:S02]  /*3020*/  F2FP.F16.F32.PACK_AB R126, R129, R128 ;  /* 0x00000080817e723e */ /* 0x000fc400000000ff */
[----:B------:R-:W-:Y:S01]  /*3030*/  F2FP.F16.F32.PACK_AB R127, R131, R130 ;  /* 0x00000082837f723e */ /* 0x000fe200000000ff */
[----:B------:R3:W-:Y:S01]  /*3040*/  STS.128 [R2+UR11+0x2000], R116 ;  /* 0x0020007402007988 */ /* 0x0007e20008000c0b */
[----:B------:R-:W-:-:S05]  /*3050*/  LOP3.LUT R0, R0, 0x70, RZ, 0x3c, !PT ;  /* 0x0000007000007812 */ /* 0x000fca00078e3cff */
[----:B------:R3:W-:Y:S04]  /*3060*/  STS.128 [R0+UR11], R60 ;  /* 0x0000003c00007988 */ /* 0x0007e80008000c0b */
[----:B------:R3:W-:Y:S01]  /*3070*/  STS.128 [R0+UR11+0x2000], R124 ;  /* 0x0020007c00007988 */ /* 0x0007e20008000c0b */
[----:B------:R2:W-:Y:S06]  /*3080*/  MEMBAR.ALL.CTA ;  /* 0x0000000000007992 */ /* 0x0005ec0000008000 */
[----:B--2---:R-:W2:Y:S02]  /*3090*/  FENCE.VIEW.ASYNC.S ;  /* 0x00000000000073c6 */ /* 0x004ea40000000000 */
[----:B--2---:R-:W-:Y:S06]  /*30a0*/  BAR.SYNC.DEFER_BLOCKING 0x0 ;  /* 0x0000000000007b1d */ /* 0x004fec0000010000 */
[----:B------:R3:W-:Y:S01]  /*30b0*/  UTMASTG.2D [UR4], [UR12] ;  /* 0x000000040c0073b5 */ /* 0x0007e20008008000 */
[----:B------:R0:W-:Y:S01]  /*30c0*/  UTMACMDFLUSH ;  /* 0x00000000000079b7 */ /* 0x0001e20000000000 */
[----:B------:R-:W-:-:S04]  /*30d0*/  DEPBAR.LE SB0, 0x0 ;  /* 0x000080000000791a */ /* 0x000fc80000000000 */
[----:B------:R-:W-:Y:S08]  /*30e0*/  BAR.SYNC.DEFER_BLOCKING 0x0 ;  /* 0x0000000000007b1d */ /* 0x000ff00000010000 */
[----:B------:R-:W-:Y:S06]  /*30f0*/  BAR.SYNC.DEFER_BLOCKING 0x0 ;  /* 0x0000000000007b1d */ /* 0x000fec0000010000 */
[----:B---3--:R-:W-:Y:S05]  /*3100*/  @P2 BRA `(.L_x_75) ;  /* 0x0000000000a02947 */ /* 0x008fea0003800000 */
[----:B------:R-:W2:Y:S01]  /*3110*/  S2UR UR5, SR_CgaCtaId ;  /* 0x00000000000579c3 */ /* 0x000ea20000008800 */
[----:B------:R-:W-:Y:S01]  /*3120*/  NOP ;  /* 0x0000000000007918 */ /* 0x000fe20000000000 */
[----:B------:R-:W-:Y:S01]  /*3130*/  UMOV UR4, 0x50 ;  /* 0x0000005000047882 */ /* 0x000fe20000000000 */
[----:B------:R-:W-:Y:S02]  /*3140*/  IMAD.U32 R0, RZ, RZ, UR10 ;  /* 0x0000000aff007e24 */ /* 0x000fe4000f8e00ff */
[----:B------:R-:W-:Y:S02]  /*3150*/  IMAD.MOV.U32 R3, RZ, RZ, 0xff ;  /* 0x000000ffff037424 */ /* 0x000fe400078e00ff */
[----:B------:R-:W-:Y:S01]  /*3160*/  IMAD.MOV.U32 R7, RZ, RZ, 0x1 ;  /* 0x00000001ff077424 */ /* 0x000fe200078e00ff */
[----:B------:R-:W-:-:S04]  /*3170*/  LOP3.LUT R0, R0, 0xffff, RZ, 0xc0, !PT ;  /* 0x0000ffff00007812 */ /* 0x000fc800078ec0ff */
[----:B------:R-:W-:-:S05]  /*3180*/  SHF.R.U32.HI R0, RZ, 0x5, R0 ;  /* 0x00000005ff007819 */ /* 0x000fca0000011600 */
[----:B------:R-:W-:Y:S01]  /*3190*/  VIADD R2, R0, 0x10 ;  /* 0x0000001000027836 */ /* 0x000fe20000000000 */
[----:B------:R-:W-:Y:S01]  /*31a0*/  SHF.L.U32 R0, R3, R0, RZ ;  /* 0x0000000003007219 */ /* 0x000fe200000006ff */
[----:B--2---:R-:W-:-:S03]  /*31b0*/  ULEA UR6, UR5, UR4, 0x18 ;  /* 0x0000000405067291 */ /* 0x004fc6000f8ec0ff */
[----:B------:R-:W-:-:S04]  /*31c0*/  SHF.L.U32 R3, R7, R2, RZ ;  /* 0x0000000207037219 */ /* 0x000fc800000006ff */
[----:B------:R-:W-:Y:S02]  /*31d0*/  LOP3.LUT R0, R3, R0, RZ, 0xfc, !PT ;  /* 0x0000000003007212 */ /* 0x000fe400078efcff */
[----:B------:R-:W2:Y:S02]  /*31e0*/  LDS R5, [UR6] ;  /* 0x00000006ff057984 */ /* 0x000ea40008000800 */
[C---:B------:R-:W-:Y:S02]  /*31f0*/  LOP3.LUT R2, R0.reuse, 0xffff, RZ, 0xc0, !PT ;  /* 0x0000ffff00027812 */ /* 0x040fe400078ec0ff */
[----:B--2---:R-:W-:-:S04]  /*3200*/  LOP3.LUT R3, R0, 0xffff, R5, 0x80, !PT ;  /* 0x0000ffff00037812 */ /* 0x004fc800078e8005 */
[----:B------:R-:W-:-:S13]  /*3210*/  ISETP.NE.AND P0, PT, R3, R2, PT ;  /* 0x000000020300720c */ /* 0x000fda0003f05270 */
[----:B------:R-:W-:Y:S05]  /*3220*/  @P0 BRA `(.L_x_76) ;  /* 0x0000000000500947 */ /* 0x000fea0003800000 */
[----:B------:R-:W-:Y:S02]  /*3230*/  SHF.R.U32.HI R5, RZ, 0x10, R5 ;  /* 0x00000010ff057819 */ /* 0x000fe40000011605 */
[----:B------:R-:W-:-:S04]  /*3240*/  SHF.R.U32.HI R2, RZ, 0x10, R0 ;  /* 0x00000010ff027819 */ /* 0x000fc80000011600 */
[----:B------:R-:W-:-:S04]  /*3250*/  LOP3.LUT R5, R5, R2, RZ, 0xc0, !PT ;  /* 0x0000000205057212 */ /* 0x000fc800078ec0ff */
[----:B------:R-:W-:-:S13]  /*3260*/  ISETP.NE.AND P0, PT, R5, R2, PT ;  /* 0x000000020500720c */ /* 0x000fda0003f05270 */
[----:B------:R-:W-:Y:S05]  /*3270*/  @P0 BRA `(.L_x_77) ;  /* 0x0000000000300947 */ /* 0x000fea0003800000 */
[----:B------:R-:W-:Y:S01]  /*3280*/  R2UR UR4, R0 ;  /* 0x00000000000472ca */ /* 0x000fe200000e0000 */
[----:B------:R-:W-:Y:S01]  /*3290*/  VOTEU.ANY UR5, UPT, PT ;  /* 0x0000000000057886 */ /* 0x000fe200038e0100 */
[----:B------:R-:W2:Y:S01]  /*32a0*/  S2R R0, SR_LANEID ;  /* 0x0000000000007919 */ /* 0x000ea20000000000 */
[----:B------:R-:W-:-:S10]  /*32b0*/  UFLO.U32 UR5, UR5 ;  /* 0x00000005000572bd */ /* 0x000fd400080e0000 */
[----:B------:R-:W-:-:S06]  /*32c0*/  ULOP3.LUT UR4, URZ, UR4, URZ, 0x33, !UPT ;  /* 0x00000004ff047292 */ /* 0x000fcc000f8e33ff */
[----:B------:R-:W-:-:S04]  /*32d0*/  IMAD.U32 R2, RZ, RZ, UR4 ;  /* 0x00000004ff027e24 */ /* 0x000fc8000f8e00ff */
[----:B------:R-:W3:Y:S02]  /*32e0*/  REDUX UR7, R2 ;  /* 0x00000000020773c4 */ /* 0x000ee40000000000 */
[----:B------:R4:W-:Y:S01]  /*32f0*/  UTCATOMSWS.AND URZ, UR4 ;  /* 0x0000000400ff79e3 */ /* 0x0009e20008000000 */
[----:B--2---:R-:W-:Y:S01]  /*3300*/  ISETP.EQ.U32.AND P0, PT, R0, UR5, PT ;  /* 0x0000000500007c0c */ /* 0x004fe2000bf02070 */
[----:B---3--:R-:W-:-:S12]  /*3310*/  IMAD.U32 R0, RZ, RZ, UR7 ;  /* 0x00000007ff007e24 */ /* 0x008fd8000f8e00ff */
[----:B------:R4:W-:Y:S01]  /*3320*/  @P0 ATOMS.AND RZ, [UR6], R0 ;  /* 0x00000000ffff098c */ /* 0x0009e2000a800006 */
[----:B------:R-:W-:Y:S05]  /*3330*/  BRA `(.L_x_75) ;  /* 0x0000000000147947 */ /* 0x000fea0003800000 */
.L_x_77:
[----:B------:R-:W-:-:S07]  /*3340*/  MOV R2, 0x3360 ;  /* 0x0000336000027802 */ /* 0x000fce0000000f00 */
[----:B-1----:R-:W-:Y:S05]  /*3350*/  CALL.REL.NOINC `($__internal_0_$__cuda_sm10x_tcgen05_guardrail_trap_col_being_dealloced_not_returned_by_alloc) ;  /* 0x0000000000447944 */ /* 0x002fea0003c00000 */
[----:B------:R-:W-:Y:S05]  /*3360*/  BRA `(.L_x_75) ;  /* 0x0000000000087947 */ /* 0x000fea0003800000 */
.L_x_76:
[----:B------:R-:W-:-:S07]  /*3370*/  MOV R2, 0x3390 ;  /* 0x0000339000027802 */ /* 0x000fce0000000f00 */
[----:B-1----:R-:W-:Y:S05]  /*3380*/  CALL.REL.NOINC `($__internal_2_$__cuda_sm10x_tcgen05_guardrail_trap_unallocated_columns_being_dealloced) ;  /* 0x0000000000507944 */ /* 0x002fea0003c00000 */
.L_x_75:
[----:B------:R-:W-:Y:S01]  /*3390*/  NOP ;  /* 0x0000000000007918 */ /* 0x000fe20000000000 */
[----:B----4-:R-:W-:Y:S05]  /*33a0*/  EXIT ;  /* 0x000000000000794d */ /* 0x010fea0003800000 */
.L_x_60:
[----:B------:R-:W2:Y:S02]  /*33b0*/  SYNCS.PHASECHK.TRANS64.TRYWAIT P0, [UR11+0x50000], RZ ;  /* 0x050000ffff0075a7 */ /* 0x000ea4000800110b */
[----:B--2---:R-:W-:Y:S05]  /*33c0*/  @!P0 BRA `(.L_x_60) ;  /* 0xfffffffc00f88947 */ /* 0x004fea000383ffff */
[----:B------:R-:W-:Y:S05]  /*33d0*/  BRA `(.L_x_78) ;  /* 0xffffffe8004c7947 */ /* 0x000fea000383ffff */
.L_x_62:
[----:B------:R-:W2:Y:S02]  /*33e0*/  SYNCS.PHASECHK.TRANS64.TRYWAIT P1, [UR11+0x50020], RZ ;  /* 0x050020ffff0075a7 */ /* 0x000ea4000802110b */
[----:B--2---:R-:W-:Y:S05]  /*33f0*/  @!P1 BRA `(.L_x_62) ;  /* 0xfffffffc00f89947 */ /* 0x004fea000383ffff */
[----:B------:R-:W-:Y:S05]  /*3400*/  BRA `(.L_x_79) ;  /* 0xffffffec003c7947 */ /* 0x000fea000383ffff */
.L_x_63:
[----:B------:R-:W3:Y:S02]  /*3410*/  SYNCS.PHASECHK.TRANS64.TRYWAIT P0, [UR42+0x50000], R3 ;  /* 0x05000003ff0075a7 */ /* 0x000ee4000800112a */
[----:B---3--:R-:W-:Y:S05]  /*3420*/  @!P0 BRA `(.L_x_63) ;  /* 0xfffffffc00f88947 */ /* 0x008fea000383ffff */
[----:B------:R-:W-:Y:S05]  /*3430*/  BRA `(.L_x_80) ;  /* 0xffffffec00c87947 */ /* 0x000fea000383ffff */
.L_x_65:
[----:B------:R-:W3:Y:S02]  /*3440*/  SYNCS.PHASECHK.TRANS64.TRYWAIT P0, [UR42+0x50020], R3 ;  /* 0x05002003ff0075a7 */ /* 0x000ee4000800112a */
[----:B---3--:R-:W-:Y:S05]  /*3450*/  @!P0 BRA `(.L_x_65) ;  /* 0xfffffffc00f88947 */ /* 0x008fea000383ffff */
[----:B------:R-:W-:Y:S05]  /*3460*/  BRA `(.L_x_81) ;  /* 0xfffffff000e07947 */ /* 0x000fea000383ffff */
        .weak           $__internal_0_$__cuda_sm10x_tcgen05_guardrail_trap_col_being_dealloced_not_returned_by_alloc
        .type           $__internal_0_$__cuda_sm10x_tcgen05_guardrail_trap_col_being_dealloced_not_returned_by_alloc,@function
        .size           $__internal_0_$__cuda_sm10x_tcgen05_guardrail_trap_col_being_dealloced_not_returned_by_alloc,($__internal_1_$__cuda_sm10x_tcgen05_guardrail_trap_phase_invalid_during_alloc - $__internal_0_$__cuda_sm10x_tcgen05_guardrail_trap_col_being_dealloced_not_returned_by_alloc)
$__internal_0_$__cuda_sm10x_tcgen05_guardrail_trap_col_being_dealloced_not_returned_by_alloc:
[----:B------:R-:W-:Y:S05]  /*3470*/  BPT.TRAP 0x1 ;  /* 0x000000040000795c */ /* 0x000fea0000300000 */
[----:B------:R-:W-:-:S04]  /*3480*/  IMAD.MOV.U32 R3, RZ, RZ, 0x0 ;  /* 0x00000000ff037424 */ /* 0x000fc800078e00ff */
[----:B------:R-:W-:Y:S05]  /*3490*/  RET.REL.NODEC R2 `(gluon_tcgen05) ;  /* 0xffffffc802d87950 */ /* 0x000fea0003c3ffff */
        .weak           $__internal_1_$__cuda_sm10x_tcgen05_guardrail_trap_phase_invalid_during_alloc
        .type           $__internal_1_$__cuda_sm10x_tcgen05_guardrail_trap_phase_invalid_during_alloc,@function
        .size           $__internal_1_$__cuda_sm10x_tcgen05_guardrail_trap_phase_invalid_during_alloc,($__internal_2_$__cuda_sm10x_tcgen05_guardrail_trap_unallocated_columns_being_dealloced - $__internal_1_$__cuda_sm10x_tcgen05_guardrail_trap_phase_invalid_during_alloc)
$__internal_1_$__cuda_sm10x_tcgen05_guardrail_trap_phase_invalid_during_alloc:
[----:B------:R-:W-:Y:S05]  /*34a0*/  BPT.TRAP 0x1 ;  /* 0x000000040000795c */ /* 0x000fea0000300000 */
[----:B------:R-:W-:-:S04]  /*34b0*/  IMAD.MOV.U32 R3, RZ, RZ, 0x0 ;  /* 0x00000000ff037424 */ /* 0x000fc800078e00ff */
[----:B------:R-:W-:Y:S05]  /*34c0*/  RET.REL.NODEC R2 `(gluon_tcgen05) ;  /* 0xffffffc802cc7950 */ /* 0x000fea0003c3ffff */
        .weak           $__internal_2_$__cuda_sm10x_tcgen05_guardrail_trap_unallocated_columns_being_dealloced
        .type           $__internal_2_$__cuda_sm10x_tcgen05_guardrail_trap_unallocated_columns_being_dealloced,@function
        .size           $__internal_2_$__cuda_sm10x_tcgen05_guardrail_trap_unallocated_columns_being_dealloced,(.L_x_85 - $__internal_2_$__cuda_sm10x_tcgen05_guardrail_trap_unallocated_columns_being_dealloced)
$__internal_2_$__cuda_sm10x_tcgen05_guardrail_trap_unallocated_columns_being_dealloced:
[----:B------:R-:W-:Y:S05]  /*34d0*/  BPT.TRAP 0x1 ;  /* 0x000000040000795c */ /* 0x000fea0000300000 */
[----:B------:R-:W-:-:S04]  /*34e0*/  IMAD.MOV.U32 R3, RZ, RZ, 0x0 ;  /* 0x00000000ff037424 */ /* 0x000fc800078e00ff */
[----:B------:R-:W-:Y:S05]  /*34f0*/  RET.REL.NODEC R2 `(gluon_tcgen05) ;  /* 0xffffffc802c07950 */ /* 0x000fea0003c3ffff */
.L_x_82:
[----:B------:R-:W-:-:S00]  /*3500*/  BRA `(.L_x_82) ;  /* 0xfffffffc00fc7947 */ /* 0x000fc0000383ffff */
[----:B------:R-:W-:-:S00]  /*3510*/  NOP ;  /* 0x0000000000007918 */ /* 0x000fc00000000000 */
        /* <DEDUP_REMOVED lines=14> */
.L_x_85:


//--------------------- .nv.shared.gluon_tcgen05  --------------------------
	.section	.nv.shared.gluon_tcgen05,"aw",@nobits
	.sectionflags	@""
	.align	16
	.zero		1024


//--------------------- .nv.shared.reserved.0     --------------------------
	.section	.nv.shared.reserved.0,"aw",@nobits
	.align	8
	.weak		__nv_reservedSMEM_offset_0_alias
	.size		__nv_reservedSMEM_offset_0_alias, 0, 64
	.other		__nv_reservedSMEM_offset_0_alias,@"STO_CUDA_RESERVED_SHARED STV_DEFAULT"
__nv_reservedSMEM_offset_0_alias:
	.zero		0
.nv.shared.reserved.0:
	.zero		64
	.weak		__nv_reservedSMEM_allocation_phase
	.type		__nv_reservedSMEM_allocation_phase,@object
	.size		__nv_reservedSMEM_allocation_phase,(.L_0 - __nv_reservedSMEM_allocation_phase)
__nv_reservedSMEM_allocation_phase:
	.zero		1
.L_0:
	.zero		7
	.weak		__nv_reservedSMEM_devtool_atexit_pc
	.type		__nv_reservedSMEM_devtool_atexit_pc,@object
	.size		__nv_reservedSMEM_devtool_atexit_pc,(__nv_reservedSMEM_allocation_mask - __nv_reservedSMEM_devtool_atexit_pc)
__nv_reservedSMEM_devtool_atexit_pc:
	.zero		8
	.weak		__nv_reservedSMEM_allocation_mask
	.type		__nv_reservedSMEM_allocation_mask,@object
	.size		__nv_reservedSMEM_allocation_mask,(.L_2 - __nv_reservedSMEM_allocation_mask)
__nv_reservedSMEM_allocation_mask:
	.zero		4
.L_2:


//--------------------- .nv.constant0.gluon_tcgen05 --------------------------
	.section	.nv.constant0.gluon_tcgen05,"a",@progbits
	.sectionflags	@""
	.align	4
.nv.constant0.gluon_tcgen05:
	.zero		976


//--------------------- SYMBOLS --------------------------

	.type		.nv.reservedSmem.offset0,@object
	.size		.nv.reservedSmem.offset0,0x4
	.type		.nv.reservedSmem.cap,@object
	.size		.nv.reservedSmem.cap,0x4
